	.target	sm_100a

	.elftype	@"ET_EXEC"


//--------------------- .note.nv.tkinfo           --------------------------
	.section	.note.nv.tkinfo,"",@"SHT_NOTE"
	.sectionflags	@"SHF_NOTE_NV_TKINFO"
	.tkinfo
        /*0018*/ 	.word	0x00000002
        /*0030*/ 	.string	""
        /*0030*/ 	.string	"ptxas"
        /*0030*/ 	.string	"Cuda compilation tools, release 13.0, V13.0.88"
        /*0030*/ 	.string	"Build cuda_13.0.r13.0/compiler.36424714_0"
        /*0030*/ 	.string	"-arch sm_100a -m 64 "



//--------------------- .note.nv.cuinfo           --------------------------
	.section	.note.nv.cuinfo,"",@"SHT_NOTE"
	.sectionflags	@"SHF_NOTE_NV_CUINFO"
        /*0018*/ 	.short	0x0002
        /*001a*/ 	.short	0x0064
        /*001c*/ 	.short	0x0082
	.zero		2


//--------------------- .nv.info                  --------------------------
	.section	.nv.info,"",@"SHT_CUDA_INFO"
	.align	4


	//----- nvinfo : EIATTR_REGCOUNT
	.align		4
        /*0000*/ 	.byte	0x04, 0x2f
        /*0002*/ 	.short	(.L_16 - .L_15)
	.align		4
.L_15:
        /*0004*/ 	.word	index@(_ZN7cutlass13device_kernelINS_4gemm6kernel13GemmUniversalIN4cute5tupleIJiiiiEEENS1_10collective13CollectiveMmaINS1_35MainloopSm100TmaUmmaWarpSpecializedILi12ELi2ELi4ENS5_IJNS4_1CILi1EEESB_SB_EEEEENS5_IJNSA_ILi64EEENSA_ILi8EEENSA_ILi128EEEEEENS_6half_tENS5_IJlSB_lEEESI_SJ_NS4_8TiledMMAINS4_8MMA_AtomIJNS4_20SM100_MMA_F16BF16_SSISI_SI_fLi64ELi8ELNS4_4UMMA5MajorE0ELSO_0ELNSN_7ScaleInE0ELSP_0EEEEEENS4_6LayoutISC_NS5_IJNSA_ILi0EEEST_ST_EEEEENS5_IJNS4_10UnderscoreESW_SW_EEEEENS4_13SM90_TMA_LOADENS4_14ComposedLayoutINS4_7SwizzleILi3ELi4ELi3EEENS4_18smem_ptr_flag_bitsILi16EEENSS_INS5_IJSF_SE_EEENS5_IJSE_SB_EEEEEEEvNS4_8identityESZ_S18_vS19_EENS_8epilogue10collective18CollectiveEpilogueINS1B_23Sm100TmaWarpSpecializedILi2ELi1ELi4ELb1ELb0EEEJSH_NS5_IJNSS_ISE_SB_EENSS_ISF_SB_EEEEESI_SJ_SI_SJ_NS1B_6fusion15FusionCallbacksIS1F_NS1J_17LinearCombinationISI_fSI_fLNS_15FloatRoundStyleE2EEESH_S1I_JEEENS4_5SM1004TMEM4LOAD26SM100_TMEM_LOAD_16dp256b1xESZ_NS10_INS11_ILi0ELi4ELi3EEES14_NSS_INS5_IJSF_SF_EEENS5_IJSF_SB_EEEEEEENS4_17SM75_U32x2_LDSM_NENS4_14SM90_TMA_STOREES1X_NS4_17SM90_U32x2_STSM_NENS4_39AutoVectorizingCopyWithAssumedAlignmentILi128EEEEEEvvEEEEvNT_6ParamsE)
        /*0008*/ 	.word	0x0000003b


	//----- nvinfo : EIATTR_FRAME_SIZE
	.align		4
.L_16:
        /*000c*/ 	.byte	0x04, 0x11
        /*000e*/ 	.short	(.L_18 - .L_17)
	.align		4
.L_17:
        /*0010*/ 	.word	index@($__internal_2_$__cuda_sm10x_tcgen05_guardrail_trap_unallocated_columns_being_dealloced)
        /*0014*/ 	.word	0x00000000


	//----- nvinfo : EIATTR_FRAME_SIZE
	.align		4
.L_18:
        /*0018*/ 	.byte	0x04, 0x11
        /*001a*/ 	.short	(.L_20 - .L_19)
	.align		4
.L_19:
        /*001c*/ 	.word	index@($__internal_1_$__cuda_sm10x_tcgen05_guardrail_trap_phase_invalid_during_alloc)
        /*0020*/ 	.word	0x00000000


	//----- nvinfo : EIATTR_FRAME_SIZE
	.align		4
.L_20:
        /*0024*/ 	.byte	0x04, 0x11
        /*0026*/ 	.short	(.L_22 - .L_21)
	.align		4
.L_21:
        /*0028*/ 	.word	index@($__internal_0_$__cuda_sm10x_tcgen05_guardrail_trap_col_being_dealloced_not_returned_by_alloc)
        /*002c*/ 	.word	0x00000000


	//----- nvinfo : EIATTR_FRAME_SIZE
	.align		4
.L_22:
        /*0030*/ 	.byte	0x04, 0x11
        /*0032*/ 	.short	(.L_24 - .L_23)
	.align		4
.L_23:
        /*0034*/ 	.word	index@(_ZN7cutlass13device_kernelINS_4gemm6kernel13GemmUniversalIN4cute5tupleIJiiiiEEENS1_10collective13CollectiveMmaINS1_35MainloopSm100TmaUmmaWarpSpecializedILi12ELi2ELi4ENS5_IJNS4_1CILi1EEESB_SB_EEEEENS5_IJNSA_ILi64EEENSA_ILi8EEENSA_ILi128EEEEEENS_6half_tENS5_IJlSB_lEEESI_SJ_NS4_8TiledMMAINS4_8MMA_AtomIJNS4_20SM100_MMA_F16BF16_SSISI_SI_fLi64ELi8ELNS4_4UMMA5MajorE0ELSO_0ELNSN_7ScaleInE0ELSP_0EEEEEENS4_6LayoutISC_NS5_IJNSA_ILi0EEEST_ST_EEEEENS5_IJNS4_10UnderscoreESW_SW_EEEEENS4_13SM90_TMA_LOADENS4_14ComposedLayoutINS4_7SwizzleILi3ELi4ELi3EEENS4_18smem_ptr_flag_bitsILi16EEENSS_INS5_IJSF_SE_EEENS5_IJSE_SB_EEEEEEEvNS4_8identityESZ_S18_vS19_EENS_8epilogue10collective18CollectiveEpilogueINS1B_23Sm100TmaWarpSpecializedILi2ELi1ELi4ELb1ELb0EEEJSH_NS5_IJNSS_ISE_SB_EENSS_ISF_SB_EEEEESI_SJ_SI_SJ_NS1B_6fusion15FusionCallbacksIS1F_NS1J_17LinearCombinationISI_fSI_fLNS_15FloatRoundStyleE2EEESH_S1I_JEEENS4_5SM1004TMEM4LOAD26SM100_TMEM_LOAD_16dp256b1xESZ_NS10_INS11_ILi0ELi4ELi3EEES14_NSS_INS5_IJSF_SF_EEENS5_IJSF_SB_EEEEEEENS4_17SM75_U32x2_LDSM_NENS4_14SM90_TMA_STOREES1X_NS4_17SM90_U32x2_STSM_NENS4_39AutoVectorizingCopyWithAssumedAlignmentILi128EEEEEEvvEEEEvNT_6ParamsE)
        /*0038*/ 	.word	0x00000000


	//----- nvinfo : EIATTR_MIN_STACK_SIZE
	.align		4
.L_24:
        /*003c*/ 	.byte	0x04, 0x12
        /*003e*/ 	.short	(.L_26 - .L_25)
	.align		4
.L_25:
        /*0040*/ 	.word	index@(_ZN7cutlass13device_kernelINS_4gemm6kernel13GemmUniversalIN4cute5tupleIJiiiiEEENS1_10collective13CollectiveMmaINS1_35MainloopSm100TmaUmmaWarpSpecializedILi12ELi2ELi4ENS5_IJNS4_1CILi1EEESB_SB_EEEEENS5_IJNSA_ILi64EEENSA_ILi8EEENSA_ILi128EEEEEENS_6half_tENS5_IJlSB_lEEESI_SJ_NS4_8TiledMMAINS4_8MMA_AtomIJNS4_20SM100_MMA_F16BF16_SSISI_SI_fLi64ELi8ELNS4_4UMMA5MajorE0ELSO_0ELNSN_7ScaleInE0ELSP_0EEEEEENS4_6LayoutISC_NS5_IJNSA_ILi0EEEST_ST_EEEEENS5_IJNS4_10UnderscoreESW_SW_EEEEENS4_13SM90_TMA_LOADENS4_14ComposedLayoutINS4_7SwizzleILi3ELi4ELi3EEENS4_18smem_ptr_flag_bitsILi16EEENSS_INS5_IJSF_SE_EEENS5_IJSE_SB_EEEEEEEvNS4_8identityESZ_S18_vS19_EENS_8epilogue10collective18CollectiveEpilogueINS1B_23Sm100TmaWarpSpecializedILi2ELi1ELi4ELb1ELb0EEEJSH_NS5_IJNSS_ISE_SB_EENSS_ISF_SB_EEEEESI_SJ_SI_SJ_NS1B_6fusion15FusionCallbacksIS1F_NS1J_17LinearCombinationISI_fSI_fLNS_15FloatRoundStyleE2EEESH_S1I_JEEENS4_5SM1004TMEM4LOAD26SM100_TMEM_LOAD_16dp256b1xESZ_NS10_INS11_ILi0ELi4ELi3EEES14_NSS_INS5_IJSF_SF_EEENS5_IJSF_SB_EEEEEEENS4_17SM75_U32x2_LDSM_NENS4_14SM90_TMA_STOREES1X_NS4_17SM90_U32x2_STSM_NENS4_39AutoVectorizingCopyWithAssumedAlignmentILi128EEEEEEvvEEEEvNT_6ParamsE)
        /*0044*/ 	.word	0x00000000
.L_26:


//--------------------- .nv.compat                --------------------------
	.section	.nv.compat,"",@"SHT_CUDA_COMPAT_INFO"
	.align	4
        /*0000*/ 	.byte	0x02, 0x09, 0x01, 0x00, 0x02, 0x02, 0x02, 0x00, 0x02, 0x05, 0x05, 0x00, 0x03, 0x07, 0x01, 0x01
        /*0010*/ 	.byte	0x02, 0x03, 0x01, 0x00, 0x02, 0x06, 0x01, 0x00, 0x04, 0x0b, 0x08, 0x00, 0x09, 0x00, 0x00, 0x00
        /*0020*/ 	.byte	0x00, 0x00, 0x00, 0x00


//--------------------- .nv.info._ZN7cutlass13device_kernelINS_4gemm6kernel13GemmUniversalIN4cute5tupleIJiiiiEEENS1_10collective13CollectiveMmaINS1_35MainloopSm100TmaUmmaWarpSpecializedILi12ELi2ELi4ENS5_IJNS4_1CILi1EEESB_SB_EEEEENS5_IJNSA_ILi64EEENSA_ILi8EEENSA_ILi128EEEEEENS_6half_tENS5_IJlSB_lEEESI_SJ_NS4_8TiledMMAINS4_8MMA_AtomIJNS4_20SM100_MMA_F16BF16_SSISI_SI_fLi64ELi8ELNS4_4UMMA5MajorE0ELSO_0ELNSN_7ScaleInE0ELSP_0EEEEEENS4_6LayoutISC_NS5_IJNSA_ILi0EEEST_ST_EEEEENS5_IJNS4_10UnderscoreESW_SW_EEEEENS4_13SM90_TMA_LOADENS4_14ComposedLayoutINS4_7SwizzleILi3ELi4ELi3EEENS4_18smem_ptr_flag_bitsILi16EEENSS_INS5_IJSF_SE_EEENS5_IJSE_SB_EEEEEEEvNS4_8identityESZ_S18_vS19_EENS_8epilogue10collective18CollectiveEpilogueINS1B_23Sm100TmaWarpSpecializedILi2ELi1ELi4ELb1ELb0EEEJSH_NS5_IJNSS_ISE_SB_EENSS_ISF_SB_EEEEESI_SJ_SI_SJ_NS1B_6fusion15FusionCallbacksIS1F_NS1J_17LinearCombinationISI_fSI_fLNS_15FloatRoundStyleE2EEESH_S1I_JEEENS4_5SM1004TMEM4LOAD26SM100_TMEM_LOAD_16dp256b1xESZ_NS10_INS11_ILi0ELi4ELi3EEES14_NSS_INS5_IJSF_SF_EEENS5_IJSF_SB_EEEEEEENS4_17SM75_U32x2_LDSM_NENS4_14SM90_TMA_STOREES1X_NS4_17SM90_U32x2_STSM_NENS4_39AutoVectorizingCopyWithAssumedAlignmentILi128EEEEEEvvEEEEvNT_6ParamsE --------------------------
	.section	.nv.info._ZN7cutlass13device_kernelINS_4gemm6kernel13GemmUniversalIN4cute5tupleIJiiiiEEENS1_10collective13CollectiveMmaINS1_35MainloopSm100TmaUmmaWarpSpecializedILi12ELi2ELi4ENS5_IJNS4_1CILi1EEESB_SB_EEEEENS5_IJNSA_ILi64EEENSA_ILi8EEENSA_ILi128EEEEEENS_6half_tENS5_IJlSB_lEEESI_SJ_NS4_8TiledMMAINS4_8MMA_AtomIJNS4_20SM100_MMA_F16BF16_SSISI_SI_fLi64ELi8ELNS4_4UMMA5MajorE0ELSO_0ELNSN_7ScaleInE0ELSP_0EEEEEENS4_6LayoutISC_NS5_IJNSA_ILi0EEEST_ST_EEEEENS5_IJNS4_10UnderscoreESW_SW_EEEEENS4_13SM90_TMA_LOADENS4_14ComposedLayoutINS4_7SwizzleILi3ELi4ELi3EEENS4_18smem_ptr_flag_bitsILi16EEENSS_INS5_IJSF_SE_EEENS5_IJSE_SB_EEEEEEEvNS4_8identityESZ_S18_vS19_EENS_8epilogue10collective18CollectiveEpilogueINS1B_23Sm100TmaWarpSpecializedILi2ELi1ELi4ELb1ELb0EEEJSH_NS5_IJNSS_ISE_SB_EENSS_ISF_SB_EEEEESI_SJ_SI_SJ_NS1B_6fusion15FusionCallbacksIS1F_NS1J_17LinearCombinationISI_fSI_fLNS_15FloatRoundStyleE2EEESH_S1I_JEEENS4_5SM1004TMEM4LOAD26SM100_TMEM_LOAD_16dp256b1xESZ_NS10_INS11_ILi0ELi4ELi3EEES14_NSS_INS5_IJSF_SF_EEENS5_IJSF_SB_EEEEEEENS4_17SM75_U32x2_LDSM_NENS4_14SM90_TMA_STOREES1X_NS4_17SM90_U32x2_STSM_NENS4_39AutoVectorizingCopyWithAssumedAlignmentILi128EEEEEEvvEEEEvNT_6ParamsE,"",@"SHT_CUDA_INFO"
	.sectionflags	@""
	.align	4


	//----- nvinfo : EIATTR_CUDA_API_VERSION
	.align		4
        /*0000*/ 	.byte	0x04, 0x37
        /*0002*/ 	.short	(.L_28 - .L_27)
.L_27:
        /*0004*/ 	.word	0x00000082


	//----- nvinfo : EIATTR_KPARAM_INFO
	.align		4
.L_28:
        /*0008*/ 	.byte	0x04, 0x17
        /*000a*/ 	.short	(.L_30 - .L_29)
.L_29:
        /*000c*/ 	.word	0x00000000
        /*0010*/ 	.short	0x0000
        /*0012*/ 	.short	0x0000
        /*0014*/ 	.byte	0x00, 0xf0, 0x01, 0x20


	//----- nvinfo : EIATTR_AT_ENTRY_FRAGMENTS
	.align		4
.L_30:
        /*0018*/ 	.byte	0x04, 0x4f
        /*001a*/ 	.short	(.L_32 - .L_31)


	//   ....[0]....
.L_31:
        /*001c*/ 	.word	0x00000006


	//----- nvinfo : EIATTR_RESERVED_SMEM_USED
	.align		4
.L_32:
        /*0020*/ 	.byte	0x01, 0x41
	.zero		2


	//----- nvinfo : EIATTR_SPARSE_MMA_MASK
	.align		4
        /*0024*/ 	.byte	0x03, 0x50
        /*0026*/ 	.short	0x0000


	//----- nvinfo : EIATTR_TCGEN05_1CTA_USED
	.align		4
        /*0028*/ 	.byte	0x01, 0x51
	.zero		2


	//----- nvinfo : EIATTR_MAXREG_COUNT
	.align		4
        /*002c*/ 	.byte	0x03, 0x1b
        /*002e*/ 	.short	0x00ff


	//----- nvinfo : EIATTR_NUM_BARRIERS
	.align		4
        /*0030*/ 	.byte	0x02, 0x4c
        /*0032*/ 	.byte	0x07
	.zero		1


	//----- nvinfo : EIATTR_EXTERNS
	.align		4
        /*0034*/ 	.byte	0x04, 0x0f
        /*0036*/ 	.short	(.L_34 - .L_33)


	//   ....[0]....
	.align		4
.L_33:
        /*0038*/ 	.word	index@(__assertfail)


	//----- nvinfo : EIATTR_MERCURY_ISA_VERSION
	.align		4
.L_34:
        /*003c*/ 	.byte	0x03, 0x5f
        /*003e*/ 	.short	0x0101


	//----- nvinfo : EIATTR_INT_WARP_WIDE_INSTR_OFFSETS
	.align		4
        /*0040*/ 	.byte	0x04, 0x31
        /*0042*/ 	.short	(.L_36 - .L_35)


	//   ....[0]....
.L_35:
        /*0044*/ 	.word	0x00002030


	//   ....[1]....
        /*0048*/ 	.word	0x00004120


	//   ....[2]....
        /*004c*/ 	.word	0x00004140


	//   ....[3]....
        /*0050*/ 	.word	0x00004170


	//   ....[4]....
        /*0054*/ 	.word	0x00004b70


	//   ....[5]....
        /*0058*/ 	.word	0x00004cb0


	//----- nvinfo : EIATTR_COOP_GROUP_MASK_REGIDS
	.align		4
.L_36:
        /*005c*/ 	.byte	0x04, 0x29
        /*005e*/ 	.short	(.L_38 - .L_37)


	//   ....[0]....
.L_37:
        /*0060*/ 	.word	0xffffffff


	//   ....[1]....
        /*0064*/ 	.word	0xffffffff


	//   ....[2]....
        /*0068*/ 	.word	0xffffffff


	//   ....[3]....
        /*006c*/ 	.word	0xffffffff


	//   ....[4]....
        /*0070*/ 	.word	0xffffffff


	//   ....[5]....
        /*0074*/ 	.word	0xffffffff


	//   ....[6]....
        /*0078*/ 	.word	0xffffffff


	//   ....[7]....
        /*007c*/ 	.word	0xffffffff


	//   ....[8]....
        /*0080*/ 	.word	0xffffffff


	//   ....[9]....
        /*0084*/ 	.word	0xffffffff


	//   ....[10]....
        /*0088*/ 	.word	0xffffffff


	//   ....[11]....
        /*008c*/ 	.word	0xffffffff


	//   ....[12]....
        /*0090*/ 	.word	0xffffffff


	//----- nvinfo : EIATTR_COOP_GROUP_INSTR_OFFSETS
	.align		4
.L_38:
        /*0094*/ 	.byte	0x04, 0x28
        /*0096*/ 	.short	(.L_40 - .L_39)


	//   ....[0]....
.L_39:
        /*0098*/ 	.word	0x00000090


	//   ....[1]....
        /*009c*/ 	.word	0x000004c0


	//   ....[2]....
        /*00a0*/ 	.word	0x00000760


	//   ....[3]....
        /*00a4*/ 	.word	0x000008c0


	//   ....[4]....
        /*00a8*/ 	.word	0x000009c0


	//   ....[5]....
        /*00ac*/ 	.word	0x00000b30


	//   ....[6]....
        /*00b0*/ 	.word	0x00000cd0


	//   ....[7]....
        /*00b4*/ 	.word	0x00001f10


	//   ....[8]....
        /*00b8*/ 	.word	0x00003170


	//   ....[9]....
        /*00bc*/ 	.word	0x00003380


	//   ....[10]....
        /*00c0*/ 	.word	0x000033b0


	//   ....[11]....
        /*00c4*/ 	.word	0x00004000


	//   ....[12]....
        /*00c8*/ 	.word	0x00004230


	//----- nvinfo : EIATTR_VRC_CTA_INIT_COUNT
	.align		4
.L_40:
        /*00cc*/ 	.byte	0x02, 0x4a
        /*00ce*/ 	.byte	0x80
	.zero		1


	//----- nvinfo : EIATTR_SYSCALL_OFFSETS
	.align		4
        /*00d0*/ 	.byte	0x04, 0x46
        /*00d2*/ 	.short	(.L_42 - .L_41)


	//   ....[0]....
.L_41:
        /*00d4*/ 	.word	0x00005d30


	//----- nvinfo : EIATTR_MBARRIER_INSTR_OFFSETS
	.align		4
.L_42:
        /*00d8*/ 	.byte	0x04, 0x39
        /*00da*/ 	.short	(.L_44 - .L_43)


	//   ....[0]....
.L_43:
        /*00dc*/ 	.word	0x000005c0
        /*00e0*/ 	.word	0x000000ff
        /*00e4*/ 	.word	0x00000000
        /*00e8*/ 	.short	0x0100
        /*00ea*/ 	.byte	0x06
	.zero		1


	//   ....[1]....
        /*00ec*/ 	.word	0x000005d0
        /*00f0*/ 	.word	0x000000ff
        /*00f4*/ 	.word	0x00000060
        /*00f8*/ 	.short	0x0100
        /*00fa*/ 	.byte	0x06
	.zero		1


	//   ....[2]....
        /*00fc*/ 	.word	0x000005e0
        /*0100*/ 	.word	0x000000ff
        /*0104*/ 	.word	0x00000008
        /*0108*/ 	.short	0x0100
        /*010a*/ 	.byte	0x06
	.zero		1


	//   ....[3]....
        /*010c*/ 	.word	0x000005f0
        /*0110*/ 	.word	0x000000ff
        /*0114*/ 	.word	0x00000068
        /*0118*/ 	.short	0x0100
        /*011a*/ 	.byte	0x06
	.zero		1


	//   ....[4]....
        /*011c*/ 	.word	0x00000600
        /*0120*/ 	.word	0x000000ff
        /*0124*/ 	.word	0x00000010
        /*0128*/ 	.short	0x0100
        /*012a*/ 	.byte	0x06
	.zero		1


	//   ....[5]....
        /*012c*/ 	.word	0x00000610
        /*0130*/ 	.word	0x000000ff
        /*0134*/ 	.word	0x00000070
        /*0138*/ 	.short	0x0100
        /*013a*/ 	.byte	0x06
	.zero		1


	//   ....[6]....
        /*013c*/ 	.word	0x00000620
        /*0140*/ 	.word	0x000000ff
        /*0144*/ 	.word	0x00000018
        /*0148*/ 	.short	0x0100
        /*014a*/ 	.byte	0x06
	.zero		1


	//   ....[7]....
        /*014c*/ 	.word	0x00000630
        /*0150*/ 	.word	0x000000ff
        /*0154*/ 	.word	0x00000078
        /*0158*/ 	.short	0x0100
        /*015a*/ 	.byte	0x06
	.zero		1


	//   ....[8]....
        /*015c*/ 	.word	0x00000640
        /*0160*/ 	.word	0x000000ff
        /*0164*/ 	.word	0x00000020
        /*0168*/ 	.short	0x0100
        /*016a*/ 	.byte	0x06
	.zero		1


	//   ....[9]....
        /*016c*/ 	.word	0x00000650
        /*0170*/ 	.word	0x000000ff
        /*0174*/ 	.word	0x00000080
        /*0178*/ 	.short	0x0100
        /*017a*/ 	.byte	0x06
	.zero		1


	//   ....[10]....
        /*017c*/ 	.word	0x00000660
        /*0180*/ 	.word	0x000000ff
        /*0184*/ 	.word	0x00000028
        /*0188*/ 	.short	0x0100
        /*018a*/ 	.byte	0x06
	.zero		1


	//   ....[11]....
        /*018c*/ 	.word	0x00000670
        /*0190*/ 	.word	0x000000ff
        /*0194*/ 	.word	0x00000088
        /*0198*/ 	.short	0x0100
        /*019a*/ 	.byte	0x06
	.zero		1


	//   ....[12]....
        /*019c*/ 	.word	0x00000680
        /*01a0*/ 	.word	0x000000ff
        /*01a4*/ 	.word	0x00000030
        /*01a8*/ 	.short	0x0100
        /*01aa*/ 	.byte	0x06
	.zero		1


	//   ....[13]....
        /*01ac*/ 	.word	0x00000690
        /*01b0*/ 	.word	0x000000ff
        /*01b4*/ 	.word	0x00000090
        /*01b8*/ 	.short	0x0100
        /*01ba*/ 	.byte	0x06
	.zero		1


	//   ....[14]....
        /*01bc*/ 	.word	0x000006a0
        /*01c0*/ 	.word	0x000000ff
        /*01c4*/ 	.word	0x00000038
        /*01c8*/ 	.short	0x0100
        /*01ca*/ 	.byte	0x06
	.zero		1


	//   ....[15]....
        /*01cc*/ 	.word	0x000006b0
        /*01d0*/ 	.word	0x000000ff
        /*01d4*/ 	.word	0x00000098
        /*01d8*/ 	.short	0x0100
        /*01da*/ 	.byte	0x06
	.zero		1


	//   ....[16]....
        /*01dc*/ 	.word	0x000006c0
        /*01e0*/ 	.word	0x000000ff
        /*01e4*/ 	.word	0x00000040
        /*01e8*/ 	.short	0x0100
        /*01ea*/ 	.byte	0x06
	.zero		1


	//   ....[17]....
        /*01ec*/ 	.word	0x000006d0
        /*01f0*/ 	.word	0x000000ff
        /*01f4*/ 	.word	0x000000a0
        /*01f8*/ 	.short	0x0100
        /*01fa*/ 	.byte	0x06
	.zero		1


	//   ....[18]....
        /*01fc*/ 	.word	0x000006e0
        /*0200*/ 	.word	0x000000ff
        /*0204*/ 	.word	0x00000048
        /*0208*/ 	.short	0x0100
        /*020a*/ 	.byte	0x06
	.zero		1


	//   ....[19]....
        /*020c*/ 	.word	0x000006f0
        /*0210*/ 	.word	0x000000ff
        /*0214*/ 	.word	0x000000a8
        /*0218*/ 	.short	0x0100
        /*021a*/ 	.byte	0x06
	.zero		1


	//   ....[20]....
        /*021c*/ 	.word	0x00000700
        /*0220*/ 	.word	0x000000ff
        /*0224*/ 	.word	0x00000050
        /*0228*/ 	.short	0x0100
        /*022a*/ 	.byte	0x06
	.zero		1


	//   ....[21]....
        /*022c*/ 	.word	0x00000710
        /*0230*/ 	.word	0x000000ff
        /*0234*/ 	.word	0x000000b0
        /*0238*/ 	.short	0x0100
        /*023a*/ 	.byte	0x06
	.zero		1


	//   ....[22]....
        /*023c*/ 	.word	0x00000720
        /*0240*/ 	.word	0x000000ff
        /*0244*/ 	.word	0x00000058
        /*0248*/ 	.short	0x0100
        /*024a*/ 	.byte	0x06
	.zero		1


	//   ....[23]....
        /*024c*/ 	.word	0x00000730
        /*0250*/ 	.word	0x000000ff
        /*0254*/ 	.word	0x000000b8
        /*0258*/ 	.short	0x0100
        /*025a*/ 	.byte	0x06
	.zero		1


	//   ....[24]....
        /*025c*/ 	.word	0x00000870
        /*0260*/ 	.word	0x000000ff
        /*0264*/ 	.word	0x000000c0
        /*0268*/ 	.short	0x0100
        /*026a*/ 	.byte	0x07
	.zero		1


	//   ....[25]....
        /*026c*/ 	.word	0x00000880
        /*0270*/ 	.word	0x000000ff
        /*0274*/ 	.word	0x000000d0
        /*0278*/ 	.short	0x0100
        /*027a*/ 	.byte	0x07
	.zero		1


	//   ....[26]....
        /*027c*/ 	.word	0x00000890
        /*0280*/ 	.word	0x000000ff
        /*0284*/ 	.word	0x000000c8
        /*0288*/ 	.short	0x0100
        /*028a*/ 	.byte	0x07
	.zero		1


	//   ....[27]....
        /*028c*/ 	.word	0x000008a0
        /*0290*/ 	.word	0x000000ff
        /*0294*/ 	.word	0x000000d8
        /*0298*/ 	.short	0x0100
        /*029a*/ 	.byte	0x07
	.zero		1


	//   ....[28]....
        /*029c*/ 	.word	0x00000990
        /*02a0*/ 	.word	0x000000ff
        /*02a4*/ 	.word	0x000000e0
        /*02a8*/ 	.short	0x0100
        /*02aa*/ 	.byte	0x06
	.zero		1


	//   ....[29]....
        /*02ac*/ 	.word	0x000009a0
        /*02b0*/ 	.word	0x000000ff
        /*02b4*/ 	.word	0x000000e8
        /*02b8*/ 	.short	0x0100
        /*02ba*/ 	.byte	0x06
	.zero		1


	//   ....[30]....
        /*02bc*/ 	.word	0x00000ae0
        /*02c0*/ 	.word	0x000000ff
        /*02c4*/ 	.word	0x000000f0
        /*02c8*/ 	.short	0x0100
        /*02ca*/ 	.byte	0x06
	.zero		1


	//   ....[31]....
        /*02cc*/ 	.word	0x00000af0
        /*02d0*/ 	.word	0x000000ff
        /*02d4*/ 	.word	0x00000100
        /*02d8*/ 	.short	0x0100
        /*02da*/ 	.byte	0x06
	.zero		1


	//   ....[32]....
        /*02dc*/ 	.word	0x00000b00
        /*02e0*/ 	.word	0x000000ff
        /*02e4*/ 	.word	0x000000f8
        /*02e8*/ 	.short	0x0100
        /*02ea*/ 	.byte	0x06
	.zero		1


	//   ....[33]....
        /*02ec*/ 	.word	0x00000b10
        /*02f0*/ 	.word	0x000000ff
        /*02f4*/ 	.word	0x00000108
        /*02f8*/ 	.short	0x0100
        /*02fa*/ 	.byte	0x06
	.zero		1


	//   ....[34]....
        /*02fc*/ 	.word	0x00000c40
        /*0300*/ 	.word	0x000000ff
        /*0304*/ 	.word	0x00000110
        /*0308*/ 	.short	0x0100
        /*030a*/ 	.byte	0x07
	.zero		1


	//   ....[35]....
        /*030c*/ 	.word	0x00000c50
        /*0310*/ 	.word	0x000000ff
        /*0314*/ 	.word	0x00000130
        /*0318*/ 	.short	0x0100
        /*031a*/ 	.byte	0x07
	.zero		1


	//   ....[36]....
        /*031c*/ 	.word	0x00000c60
        /*0320*/ 	.word	0x000000ff
        /*0324*/ 	.word	0x00000118
        /*0328*/ 	.short	0x0100
        /*032a*/ 	.byte	0x07
	.zero		1


	//   ....[37]....
        /*032c*/ 	.word	0x00000c70
        /*0330*/ 	.word	0x000000ff
        /*0334*/ 	.word	0x00000138
        /*0338*/ 	.short	0x0100
        /*033a*/ 	.byte	0x07
	.zero		1


	//   ....[38]....
        /*033c*/ 	.word	0x00000c80
        /*0340*/ 	.word	0x000000ff
        /*0344*/ 	.word	0x00000120
        /*0348*/ 	.short	0x0100
        /*034a*/ 	.byte	0x07
	.zero		1


	//   ....[39]....
        /*034c*/ 	.word	0x00000c90
        /*0350*/ 	.word	0x000000ff
        /*0354*/ 	.word	0x00000140
        /*0358*/ 	.short	0x0100
        /*035a*/ 	.byte	0x07
	.zero		1


	//   ....[40]....
        /*035c*/ 	.word	0x00000ca0
        /*0360*/ 	.word	0x000000ff
        /*0364*/ 	.word	0x00000128
        /*0368*/ 	.short	0x0100
        /*036a*/ 	.byte	0x07
	.zero		1


	//   ....[41]....
        /*036c*/ 	.word	0x00000cb0
        /*0370*/ 	.word	0x000000ff
        /*0374*/ 	.word	0x00000148
        /*0378*/ 	.short	0x0100
        /*037a*/ 	.byte	0x07
	.zero		1


	//   ....[42]....
        /*037c*/ 	.word	0x00000da0
        /*0380*/ 	.word	0x000000ff
        /*0384*/ 	.word	0x00000150
        /*0388*/ 	.short	0x0100
        /*038a*/ 	.byte	0x06
	.zero		1


	//   ....[43]....
        /*038c*/ 	.word	0x00000db0
        /*0390*/ 	.word	0x000000ff
        /*0394*/ 	.word	0x00000160
        /*0398*/ 	.short	0x0100
        /*039a*/ 	.byte	0x06
	.zero		1


	//   ....[44]....
        /*039c*/ 	.word	0x00000dc0
        /*03a0*/ 	.word	0x000000ff
        /*03a4*/ 	.word	0x00000158
        /*03a8*/ 	.short	0x0100
        /*03aa*/ 	.byte	0x06
	.zero		1


	//   ....[45]....
        /*03ac*/ 	.word	0x00000dd0
        /*03b0*/ 	.word	0x000000ff
        /*03b4*/ 	.word	0x00000168
        /*03b8*/ 	.short	0x0100
        /*03ba*/ 	.byte	0x06
	.zero		1


	//   ....[46]....
        /*03bc*/ 	.word	0x000016b0
        /*03c0*/ 	.word	0x00000003
        /*03c4*/ 	.word	0x00000160
        /*03c8*/ 	.short	0x010a
        /*03ca*/ 	.byte	0xff
	.zero		1


	//   ....[47]....
        /*03cc*/ 	.word	0x000016e0
        /*03d0*/ 	.word	0x00000003
        /*03d4*/ 	.word	0x00000150
        /*03d8*/ 	.short	0x0101
        /*03da*/ 	.byte	0xff
	.zero		1


	//   ....[48]....
        /*03dc*/ 	.word	0x000017b0
        /*03e0*/ 	.word	0x000000ff
        /*03e4*/ 	.word	0x00000060
        /*03e8*/ 	.short	0x010a
        /*03ea*/ 	.byte	0x08
	.zero		1


	//   ....[49]....
        /*03ec*/ 	.word	0x00001850
        /*03f0*/ 	.word	0x000000ff
        /*03f4*/ 	.word	0x00000060
        /*03f8*/ 	.short	0x010a
        /*03fa*/ 	.byte	0x21
	.zero		1


	//   ....[50]....
        /*03fc*/ 	.word	0x000019a0
        /*0400*/ 	.word	0x000000ff
        /*0404*/ 	.word	0x00000060
        /*0408*/ 	.short	0x010a
        /*040a*/ 	.byte	0x08
	.zero		1


	//   ....[51]....
        /*040c*/ 	.word	0x00001b70
        /*0410*/ 	.word	0x000000ff
        /*0414*/ 	.word	0x000000e8
        /*0418*/ 	.short	0x0101
        /*041a*/ 	.byte	0x05
	.zero		1


	//   ....[52]....
        /*041c*/ 	.word	0x00001b90
        /*0420*/ 	.word	0x000000ff
        /*0424*/ 	.word	0x00000060
        /*0428*/ 	.short	0x010a
        /*042a*/ 	.byte	0x08
	.zero		1


	//   ....[53]....
        /*042c*/ 	.word	0x00001c10
        /*0430*/ 	.word	0x000000ff
        /*0434*/ 	.word	0x00000060
        /*0438*/ 	.short	0x010a
        /*043a*/ 	.byte	0x21
	.zero		1


	//   ....[54]....
        /*043c*/ 	.word	0x00001d60
        /*0440*/ 	.word	0x000000ff
        /*0444*/ 	.word	0x00000060
        /*0448*/ 	.short	0x010a
        /*044a*/ 	.byte	0x08
	.zero		1


	//   ....[55]....
        /*044c*/ 	.word	0x00001f40
        /*0450*/ 	.word	0x00000002
        /*0454*/ 	.word	0x000000f0
        /*0458*/ 	.short	0x010a
        /*045a*/ 	.byte	0xff
	.zero		1


	//   ....[56]....
        /*045c*/ 	.word	0x00002000
        /*0460*/ 	.word	0x00000002
        /*0464*/ 	.word	0x00000000
        /*0468*/ 	.short	0x0101
        /*046a*/ 	.byte	0xff
	.zero		1


	//   ....[57]....
        /*046c*/ 	.word	0x00002560
        /*0470*/ 	.word	0x000000ff
        /*0474*/ 	.word	0x00000000
        /*0478*/ 	.short	0x010a
        /*047a*/ 	.byte	0x04
	.zero		1


	//   ....[58]....
        /*047c*/ 	.word	0x000025f0
        /*0480*/ 	.word	0x000000ff
        /*0484*/ 	.word	0x00000000
        /*0488*/ 	.short	0x010a
        /*048a*/ 	.byte	0x04
	.zero		1


	//   ....[59]....
        /*048c*/ 	.word	0x00002680
        /*0490*/ 	.word	0x000000ff
        /*0494*/ 	.word	0x00000000
        /*0498*/ 	.short	0x010a
        /*049a*/ 	.byte	0x04
	.zero		1


	//   ....[60]....
        /*049c*/ 	.word	0x00002710
        /*04a0*/ 	.word	0x000000ff
        /*04a4*/ 	.word	0x00000000
        /*04a8*/ 	.short	0x010a
        /*04aa*/ 	.byte	0x04
	.zero		1


	//   ....[61]....
        /*04ac*/ 	.word	0x000027a0
        /*04b0*/ 	.word	0x000000ff
        /*04b4*/ 	.word	0x00000000
        /*04b8*/ 	.short	0x010a
        /*04ba*/ 	.byte	0x04
	.zero		1


	//   ....[62]....
        /*04bc*/ 	.word	0x00002830
        /*04c0*/ 	.word	0x000000ff
        /*04c4*/ 	.word	0x00000000
        /*04c8*/ 	.short	0x010a
        /*04ca*/ 	.byte	0x04
	.zero		1


	//   ....[63]....
        /*04cc*/ 	.word	0x000028c0
        /*04d0*/ 	.word	0x000000ff
        /*04d4*/ 	.word	0x00000000
        /*04d8*/ 	.short	0x010a
        /*04da*/ 	.byte	0x04
	.zero		1


	//   ....[64]....
        /*04dc*/ 	.word	0x00002950
        /*04e0*/ 	.word	0x000000ff
        /*04e4*/ 	.word	0x00000000
        /*04e8*/ 	.short	0x010a
        /*04ea*/ 	.byte	0x04
	.zero		1


	//   ....[65]....
        /*04ec*/ 	.word	0x000029e0
        /*04f0*/ 	.word	0x000000ff
        /*04f4*/ 	.word	0x00000000
        /*04f8*/ 	.short	0x010a
        /*04fa*/ 	.byte	0x04
	.zero		1


	//   ....[66]....
        /*04fc*/ 	.word	0x00002a70
        /*0500*/ 	.word	0x000000ff
        /*0504*/ 	.word	0x00000000
        /*0508*/ 	.short	0x010a
        /*050a*/ 	.byte	0x04
	.zero		1


	//   ....[67]....
        /*050c*/ 	.word	0x00002b00
        /*0510*/ 	.word	0x000000ff
        /*0514*/ 	.word	0x00000000
        /*0518*/ 	.short	0x010a
        /*051a*/ 	.byte	0x04
	.zero		1


	//   ....[68]....
        /*051c*/ 	.word	0x00002ba0
        /*0520*/ 	.word	0x00000000
        /*0524*/ 	.word	0x00000000
        /*0528*/ 	.short	0x010a
        /*052a*/ 	.byte	0xff
	.zero		1


	//   ....[69]....
        /*052c*/ 	.word	0x00002cc0
        /*0530*/ 	.word	0x00000000
        /*0534*/ 	.word	0x00000150
        /*0538*/ 	.short	0x010a
        /*053a*/ 	.byte	0xff
	.zero		1


	//   ....[70]....
        /*053c*/ 	.word	0x00002d20
        /*0540*/ 	.word	0x00000004
        /*0544*/ 	.word	0x00000000
        /*0548*/ 	.short	0x0101
        /*054a*/ 	.byte	0xff
	.zero		1


	//   ....[71]....
        /*054c*/ 	.word	0x00002d40
        /*0550*/ 	.word	0x000000ff
        /*0554*/ 	.word	0x00000100
        /*0558*/ 	.short	0x010a
        /*055a*/ 	.byte	0x05
	.zero		1


	//   ....[72]....
        /*055c*/ 	.word	0x00002e60
        /*0560*/ 	.word	0x00000000
        /*0564*/ 	.word	0x000000f0
        /*0568*/ 	.short	0x010a
        /*056a*/ 	.byte	0xff
	.zero		1


	//   ....[73]....
        /*056c*/ 	.word	0x00002f70
        /*0570*/ 	.word	0x00000000
        /*0574*/ 	.word	0x00000000
        /*0578*/ 	.short	0x0101
        /*057a*/ 	.byte	0xff
	.zero		1


	//   ....[74]....
        /*057c*/ 	.word	0x00003000
        /*0580*/ 	.word	0x000000ff
        /*0584*/ 	.word	0x00000100
        /*0588*/ 	.short	0x0106
        /*058a*/ 	.byte	0x05
	.zero		1


	//   ....[75]....
        /*058c*/ 	.word	0x00003020
        /*0590*/ 	.word	0x000000ff
        /*0594*/ 	.word	0x00000100
        /*0598*/ 	.short	0x010a
        /*059a*/ 	.byte	0x05
	.zero		1


	//   ....[76]....
        /*059c*/ 	.word	0x000030b0
        /*05a0*/ 	.word	0x000000ff
        /*05a4*/ 	.word	0x00000100
        /*05a8*/ 	.short	0x0106
        /*05aa*/ 	.byte	0x04
	.zero		1


	//   ....[77]....
        /*05ac*/ 	.word	0x000030f0
        /*05b0*/ 	.word	0x00000000
        /*05b4*/ 	.word	0x00000100
        /*05b8*/ 	.short	0x010a
        /*05ba*/ 	.byte	0xff
	.zero		1


	//   ....[78]....
        /*05bc*/ 	.word	0x000036b0
        /*05c0*/ 	.word	0x00000000
        /*05c4*/ 	.word	0x000000f0
        /*05c8*/ 	.short	0x010a
        /*05ca*/ 	.byte	0xff
	.zero		1


	//   ....[79]....
        /*05cc*/ 	.word	0x000037c0
        /*05d0*/ 	.word	0x00000003
        /*05d4*/ 	.word	0x00000000
        /*05d8*/ 	.short	0x0101
        /*05da*/ 	.byte	0xff
	.zero		1


	//   ....[80]....
        /*05dc*/ 	.word	0x000037d0
        /*05e0*/ 	.word	0x000000ff
        /*05e4*/ 	.word	0x00000000
        /*05e8*/ 	.short	0x010a
        /*05ea*/ 	.byte	0x07
	.zero		1


	//   ....[81]....
        /*05ec*/ 	.word	0x00003850
        /*05f0*/ 	.word	0x000000ff
        /*05f4*/ 	.word	0x00000130
        /*05f8*/ 	.short	0x010a
        /*05fa*/ 	.byte	0x06
	.zero		1


	//   ....[82]....
        /*05fc*/ 	.word	0x00003920
        /*0600*/ 	.word	0x000000ff
        /*0604*/ 	.word	0x00000000
        /*0608*/ 	.short	0x010a
        /*060a*/ 	.byte	0x0b
	.zero		1


	//   ....[83]....
        /*060c*/ 	.word	0x00003a50
        /*0610*/ 	.word	0x000000ff
        /*0614*/ 	.word	0x00000000
        /*0618*/ 	.short	0x010a
        /*061a*/ 	.byte	0x22
	.zero		1


	//   ....[84]....
        /*061c*/ 	.word	0x00003e30
        /*0620*/ 	.word	0x000000ff
        /*0624*/ 	.word	0x00000000
        /*0628*/ 	.short	0x010a
        /*062a*/ 	.byte	0x06
	.zero		1


	//   ....[85]....
        /*062c*/ 	.word	0x00003ec0
        /*0630*/ 	.word	0x000000ff
        /*0634*/ 	.word	0x00000000
        /*0638*/ 	.short	0x010a
        /*063a*/ 	.byte	0x06
	.zero		1


	//   ....[86]....
        /*063c*/ 	.word	0x00003f50
        /*0640*/ 	.word	0x000000ff
        /*0644*/ 	.word	0x00000000
        /*0648*/ 	.short	0x010a
        /*064a*/ 	.byte	0x06
	.zero		1


	//   ....[87]....
        /*064c*/ 	.word	0x00003fe0
        /*0650*/ 	.word	0x000000ff
        /*0654*/ 	.word	0x00000000
        /*0658*/ 	.short	0x010a
        /*065a*/ 	.byte	0x07
	.zero		1


	//   ....[88]....
        /*065c*/ 	.word	0x00004410
        /*0660*/ 	.word	0x00000000
        /*0664*/ 	.word	0x000000f0
        /*0668*/ 	.short	0x010a
        /*066a*/ 	.byte	0xff
	.zero		1


	//   ....[89]....
        /*066c*/ 	.word	0x000044f0
        /*0670*/ 	.word	0x00000000
        /*0674*/ 	.word	0x00000000
        /*0678*/ 	.short	0x0101
        /*067a*/ 	.byte	0xff
	.zero		1


	//   ....[90]....
        /*067c*/ 	.word	0x00004810
        /*0680*/ 	.word	0x000000ff
        /*0684*/ 	.word	0x000000e8
        /*0688*/ 	.short	0x010a
        /*068a*/ 	.byte	0x0d
	.zero		1


	//   ....[91]....
        /*068c*/ 	.word	0x000049f0
        /*0690*/ 	.word	0x000000ff
        /*0694*/ 	.word	0x000000d0
        /*0698*/ 	.short	0x010a
        /*069a*/ 	.byte	0x0e
	.zero		1


	//   ....[92]....
        /*069c*/ 	.word	0x00004d00
        /*06a0*/ 	.word	0x000000ff
        /*06a4*/ 	.word	0x000000c0
        /*06a8*/ 	.short	0x010b
        /*06aa*/ 	.byte	0x0e
	.zero		1


	//   ....[93]....
        /*06ac*/ 	.word	0x00004d60
        /*06b0*/ 	.word	0x000000ff
        /*06b4*/ 	.word	0x00000000
        /*06b8*/ 	.short	0x0101
        /*06ba*/ 	.byte	0x0f
	.zero		1


	//   ....[94]....
        /*06bc*/ 	.word	0x00004db0
        /*06c0*/ 	.word	0x000000ff
        /*06c4*/ 	.word	0x00000000
        /*06c8*/ 	.short	0x010a
        /*06ca*/ 	.byte	0x04
	.zero		1


	//   ....[95]....
        /*06cc*/ 	.word	0x00004e50
        /*06d0*/ 	.word	0x00000000
        /*06d4*/ 	.word	0x00000000
        /*06d8*/ 	.short	0x010a
        /*06da*/ 	.byte	0xff
	.zero		1


	//   ....[96]....
        /*06dc*/ 	.word	0x00005140
        /*06e0*/ 	.word	0x00000000
        /*06e4*/ 	.word	0x000000f0
        /*06e8*/ 	.short	0x010a
        /*06ea*/ 	.byte	0xff
	.zero		1


	//   ....[97]....
        /*06ec*/ 	.word	0x00005200
        /*06f0*/ 	.word	0x00000000
        /*06f4*/ 	.word	0x00000000
        /*06f8*/ 	.short	0x0101
        /*06fa*/ 	.byte	0xff
	.zero		1


	//   ....[98]....
        /*06fc*/ 	.word	0x000059b0
        /*0700*/ 	.word	0x000000ff
        /*0704*/ 	.word	0x000000c0
        /*0708*/ 	.short	0x010a
        /*070a*/ 	.byte	0x04
	.zero		1


	//   ....[99]....
        /*070c*/ 	.word	0x00005a30
        /*0710*/ 	.word	0x000000ff
        /*0714*/ 	.word	0x00000110
        /*0718*/ 	.short	0x010a
        /*071a*/ 	.byte	0x37
	.zero		1


	//   ....[100]....
        /*071c*/ 	.word	0x00005ae0
        /*0720*/ 	.word	0x000000ff
        /*0724*/ 	.word	0x000000c0
        /*0728*/ 	.short	0x010a
        /*072a*/ 	.byte	0x04
	.zero		1


	//   ....[101]....
        /*072c*/ 	.word	0x00005c10
        /*0730*/ 	.word	0x000000ff
        /*0734*/ 	.word	0x00000110
        /*0738*/ 	.short	0x010a
        /*073a*/ 	.byte	0x37
	.zero		1


	//   ....[102]....
        /*073c*/ 	.word	0x00005e20
        /*0740*/ 	.word	0x000000ff
        /*0744*/ 	.word	0x00000000
        /*0748*/ 	.short	0x0101
        /*074a*/ 	.byte	0x05
	.zero		1


	//   ....[103]....
        /*074c*/ 	.word	0x00006110
        /*0750*/ 	.word	0x000000ff
        /*0754*/ 	.word	0x00000000
        /*0758*/ 	.short	0x0101
        /*075a*/ 	.byte	0x04
	.zero		1


	//   ....[104]....
        /*075c*/ 	.word	0x00006380
        /*0760*/ 	.word	0x00000003
        /*0764*/ 	.word	0x00000160
        /*0768*/ 	.short	0x010a
        /*076a*/ 	.byte	0xff
	.zero		1


	//   ....[105]....
        /*076c*/ 	.word	0x000063e0
        /*0770*/ 	.word	0x00000002
        /*0774*/ 	.word	0x00000060
        /*0778*/ 	.short	0x010a
        /*077a*/ 	.byte	0xff
	.zero		1


	//   ....[106]....
        /*077c*/ 	.word	0x00006440
        /*0780*/ 	.word	0x00000002
        /*0784*/ 	.word	0x00000060
        /*0788*/ 	.short	0x010a
        /*078a*/ 	.byte	0xff
	.zero		1


	//   ....[107]....
        /*078c*/ 	.word	0x00006490
        /*0790*/ 	.word	0x00000002
        /*0794*/ 	.word	0x000000f0
        /*0798*/ 	.short	0x010a
        /*079a*/ 	.byte	0xff
	.zero		1


	//   ....[108]....
        /*079c*/ 	.word	0x000064f0
        /*07a0*/ 	.word	0x00000000
        /*07a4*/ 	.word	0x00000000
        /*07a8*/ 	.short	0x010a
        /*07aa*/ 	.byte	0xff
	.zero		1


	//   ....[109]....
        /*07ac*/ 	.word	0x00006550
        /*07b0*/ 	.word	0x00000000
        /*07b4*/ 	.word	0x00000000
        /*07b8*/ 	.short	0x010a
        /*07ba*/ 	.byte	0xff
	.zero		1


	//   ....[110]....
        /*07bc*/ 	.word	0x000065b0
        /*07c0*/ 	.word	0x00000000
        /*07c4*/ 	.word	0x00000000
        /*07c8*/ 	.short	0x010a
        /*07ca*/ 	.byte	0xff
	.zero		1


	//   ....[111]....
        /*07cc*/ 	.word	0x00006610
        /*07d0*/ 	.word	0x00000000
        /*07d4*/ 	.word	0x00000000
        /*07d8*/ 	.short	0x010a
        /*07da*/ 	.byte	0xff
	.zero		1


	//   ....[112]....
        /*07dc*/ 	.word	0x00006670
        /*07e0*/ 	.word	0x00000000
        /*07e4*/ 	.word	0x00000000
        /*07e8*/ 	.short	0x010a
        /*07ea*/ 	.byte	0xff
	.zero		1


	//   ....[113]....
        /*07ec*/ 	.word	0x000066d0
        /*07f0*/ 	.word	0x00000000
        /*07f4*/ 	.word	0x00000000
        /*07f8*/ 	.short	0x010a
        /*07fa*/ 	.byte	0xff
	.zero		1


	//   ....[114]....
        /*07fc*/ 	.word	0x00006730
        /*0800*/ 	.word	0x00000000
        /*0804*/ 	.word	0x00000000
        /*0808*/ 	.short	0x010a
        /*080a*/ 	.byte	0xff
	.zero		1


	//   ....[115]....
        /*080c*/ 	.word	0x00006790
        /*0810*/ 	.word	0x00000000
        /*0814*/ 	.word	0x00000000
        /*0818*/ 	.short	0x010a
        /*081a*/ 	.byte	0xff
	.zero		1


	//   ....[116]....
        /*081c*/ 	.word	0x000067f0
        /*0820*/ 	.word	0x00000000
        /*0824*/ 	.word	0x00000000
        /*0828*/ 	.short	0x010a
        /*082a*/ 	.byte	0xff
	.zero		1


	//   ....[117]....
        /*082c*/ 	.word	0x00006850
        /*0830*/ 	.word	0x00000000
        /*0834*/ 	.word	0x00000000
        /*0838*/ 	.short	0x010a
        /*083a*/ 	.byte	0xff
	.zero		1


	//   ....[118]....
        /*083c*/ 	.word	0x000068b0
        /*0840*/ 	.word	0x00000000
        /*0844*/ 	.word	0x00000000
        /*0848*/ 	.short	0x010a
        /*084a*/ 	.byte	0xff
	.zero		1


	//   ....[119]....
        /*084c*/ 	.word	0x00006900
        /*0850*/ 	.word	0x00000000
        /*0854*/ 	.word	0x00000150
        /*0858*/ 	.short	0x010a
        /*085a*/ 	.byte	0xff
	.zero		1


	//   ....[120]....
        /*085c*/ 	.word	0x00006960
        /*0860*/ 	.word	0x00000000
        /*0864*/ 	.word	0x00000100
        /*0868*/ 	.short	0x010a
        /*086a*/ 	.byte	0xff
	.zero		1


	//   ....[121]....
        /*086c*/ 	.word	0x000069b0
        /*0870*/ 	.word	0x00000000
        /*0874*/ 	.word	0x000000f0
        /*0878*/ 	.short	0x010a
        /*087a*/ 	.byte	0xff
	.zero		1


	//   ....[122]....
        /*087c*/ 	.word	0x00006a10
        /*0880*/ 	.word	0x00000000
        /*0884*/ 	.word	0x00000100
        /*0888*/ 	.short	0x010a
        /*088a*/ 	.byte	0xff
	.zero		1


	//   ....[123]....
        /*088c*/ 	.word	0x00006a60
        /*0890*/ 	.word	0x00000000
        /*0894*/ 	.word	0x000000f0
        /*0898*/ 	.short	0x010a
        /*089a*/ 	.byte	0xff
	.zero		1


	//   ....[124]....
        /*089c*/ 	.word	0x00006ac0
        /*08a0*/ 	.word	0x00000003
        /*08a4*/ 	.word	0x00000130
        /*08a8*/ 	.short	0x010a
        /*08aa*/ 	.byte	0xff
	.zero		1


	//   ....[125]....
        /*08ac*/ 	.word	0x00006b20
        /*08b0*/ 	.word	0x00000000
        /*08b4*/ 	.word	0x00000000
        /*08b8*/ 	.short	0x010a
        /*08ba*/ 	.byte	0xff
	.zero		1


	//   ....[126]....
        /*08bc*/ 	.word	0x00006b80
        /*08c0*/ 	.word	0x00000000
        /*08c4*/ 	.word	0x00000000
        /*08c8*/ 	.short	0x010a
        /*08ca*/ 	.byte	0xff
	.zero		1


	//   ....[127]....
        /*08cc*/ 	.word	0x00006be0
        /*08d0*/ 	.word	0x00000000
        /*08d4*/ 	.word	0x00000000
        /*08d8*/ 	.short	0x010a
        /*08da*/ 	.byte	0xff
	.zero		1


	//   ....[128]....
        /*08dc*/ 	.word	0x00006c40
        /*08e0*/ 	.word	0x00000000
        /*08e4*/ 	.word	0x00000000
        /*08e8*/ 	.short	0x010a
        /*08ea*/ 	.byte	0xff
	.zero		1


	//   ....[129]....
        /*08ec*/ 	.word	0x00006ca0
        /*08f0*/ 	.word	0x00000000
        /*08f4*/ 	.word	0x00000000
        /*08f8*/ 	.short	0x010a
        /*08fa*/ 	.byte	0xff
	.zero		1


	//   ....[130]....
        /*08fc*/ 	.word	0x00006cf0
        /*0900*/ 	.word	0x00000000
        /*0904*/ 	.word	0x000000f0
        /*0908*/ 	.short	0x010a
        /*090a*/ 	.byte	0xff
	.zero		1


	//   ....[131]....
        /*090c*/ 	.word	0x00006d50
        /*0910*/ 	.word	0x00000000
        /*0914*/ 	.word	0x000000e8
        /*0918*/ 	.short	0x010a
        /*091a*/ 	.byte	0xff
	.zero		1


	//   ....[132]....
        /*091c*/ 	.word	0x00006db0
        /*0920*/ 	.word	0x00000003
        /*0924*/ 	.word	0x000000d0
        /*0928*/ 	.short	0x010a
        /*092a*/ 	.byte	0xff
	.zero		1


	//   ....[133]....
        /*092c*/ 	.word	0x00006e10
        /*0930*/ 	.word	0x00000000
        /*0934*/ 	.word	0x00000000
        /*0938*/ 	.short	0x010a
        /*093a*/ 	.byte	0xff
	.zero		1


	//   ....[134]....
        /*093c*/ 	.word	0x00006e60
        /*0940*/ 	.word	0x00000000
        /*0944*/ 	.word	0x000000f0
        /*0948*/ 	.short	0x010a
        /*094a*/ 	.byte	0xff
	.zero		1


	//   ....[135]....
        /*094c*/ 	.word	0x00006ec0
        /*0950*/ 	.word	0x00000000
        /*0954*/ 	.word	0x000000c0
        /*0958*/ 	.short	0x010a
        /*095a*/ 	.byte	0xff
	.zero		1


	//   ....[136]....
        /*095c*/ 	.word	0x00006f20
        /*0960*/ 	.word	0x00000003
        /*0964*/ 	.word	0x00000110
        /*0968*/ 	.short	0x010a
        /*096a*/ 	.byte	0xff
	.zero		1


	//----- nvinfo : EIATTR_NUM_MBARRIERS
	.align		4
.L_44:
        /*096c*/ 	.byte	0x03, 0x38
        /*096e*/ 	.short	0x002e


	//----- nvinfo : EIATTR_EXIT_INSTR_OFFSETS
	.align		4
        /*0970*/ 	.byte	0x04, 0x1c
        /*0972*/ 	.short	(.L_46 - .L_45)


	//   ....[0]....
.L_45:
        /*0974*/ 	.word	0x00002bd0


	//   ....[1]....
        /*0978*/ 	.word	0x000030c0


	//   ....[2]....
        /*097c*/ 	.word	0x00003120


	//   ....[3]....
        /*0980*/ 	.word	0x00004240


	//   ....[4]....
        /*0984*/ 	.word	0x00004e80


	//   ....[5]....
        /*0988*/ 	.word	0x00004ec0


	//   ....[6]....
        /*098c*/ 	.word	0x000062b0


	//   ....[7]....
        /*0990*/ 	.word	0x00006320


	//   ....[8]....
        /*0994*/ 	.word	0x00006350


	//   ....[9]....
        /*0998*/ 	.word	0x00006370


	//----- nvinfo : EIATTR_MAX_THREADS
	.align		4
.L_46:
        /*099c*/ 	.byte	0x04, 0x05
        /*099e*/ 	.short	(.L_48 - .L_47)
.L_47:
        /*09a0*/ 	.word	0x00000100
        /*09a4*/ 	.word	0x00000001
        /*09a8*/ 	.word	0x00000001


	//----- nvinfo : EIATTR_CRS_STACK_SIZE
	.align		4
.L_48:
        /*09ac*/ 	.byte	0x04, 0x1e
        /*09ae*/ 	.short	(.L_50 - .L_49)
.L_49:
        /*09b0*/ 	.word	0x00000000


	//----- nvinfo : EIATTR_CBANK_PARAM_SIZE
	.align		4
.L_50:
        /*09b4*/ 	.byte	0x03, 0x19
        /*09b6*/ 	.short	0x0800


	//----- nvinfo : EIATTR_PARAM_CBANK
	.align		4
        /*09b8*/ 	.byte	0x04, 0x0a
        /*09ba*/ 	.short	(.L_52 - .L_51)
	.align		4
.L_51:
        /*09bc*/ 	.word	index@(.nv.constant0._ZN7cutlass13device_kernelINS_4gemm6kernel13GemmUniversalIN4cute5tupleIJiiiiEEENS1_10collective13CollectiveMmaINS1_35MainloopSm100TmaUmmaWarpSpecializedILi12ELi2ELi4ENS5_IJNS4_1CILi1EEESB_SB_EEEEENS5_IJNSA_ILi64EEENSA_ILi8EEENSA_ILi128EEEEEENS_6half_tENS5_IJlSB_lEEESI_SJ_NS4_8TiledMMAINS4_8MMA_AtomIJNS4_20SM100_MMA_F16BF16_SSISI_SI_fLi64ELi8ELNS4_4UMMA5MajorE0ELSO_0ELNSN_7ScaleInE0ELSP_0EEEEEENS4_6LayoutISC_NS5_IJNSA_ILi0EEEST_ST_EEEEENS5_IJNS4_10UnderscoreESW_SW_EEEEENS4_13SM90_TMA_LOADENS4_14ComposedLayoutINS4_7SwizzleILi3ELi4ELi3EEENS4_18smem_ptr_flag_bitsILi16EEENSS_INS5_IJSF_SE_EEENS5_IJSE_SB_EEEEEEEvNS4_8identityESZ_S18_vS19_EENS_8epilogue10collective18CollectiveEpilogueINS1B_23Sm100TmaWarpSpecializedILi2ELi1ELi4ELb1ELb0EEEJSH_NS5_IJNSS_ISE_SB_EENSS_ISF_SB_EEEEESI_SJ_SI_SJ_NS1B_6fusion15FusionCallbacksIS1F_NS1J_17LinearCombinationISI_fSI_fLNS_15FloatRoundStyleE2EEESH_S1I_JEEENS4_5SM1004TMEM4LOAD26SM100_TMEM_LOAD_16dp256b1xESZ_NS10_INS11_ILi0ELi4ELi3EEES14_NSS_INS5_IJSF_SF_EEENS5_IJSF_SB_EEEEEEENS4_17SM75_U32x2_LDSM_NENS4_14SM90_TMA_STOREES1X_NS4_17SM90_U32x2_STSM_NENS4_39AutoVectorizingCopyWithAssumedAlignmentILi128EEEEEEvvEEEEvNT_6ParamsE)
        /*09c0*/ 	.short	0x0380
        /*09c2*/ 	.short	0x0800


	//----- nvinfo : EIATTR_SW_WAR
	.align		4
.L_52:
        /*09c4*/ 	.byte	0x04, 0x36
        /*09c6*/ 	.short	(.L_54 - .L_53)
.L_53:
        /*09c8*/ 	.word	0x00000008
.L_54:


//--------------------- .nv.callgraph             --------------------------
	.section	.nv.callgraph,"",@"SHT_CUDA_CALLGRAPH"
	.align	4
	.sectionentsize	8
	.align		4
        /*0000*/ 	.word	0x00000000
	.align		4
        /*0004*/ 	.word	0xffffffff
	.align		4
        /*0008*/ 	.word	index@(_ZN7cutlass13device_kernelINS_4gemm6kernel13GemmUniversalIN4cute5tupleIJiiiiEEENS1_10collective13CollectiveMmaINS1_35MainloopSm100TmaUmmaWarpSpecializedILi12ELi2ELi4ENS5_IJNS4_1CILi1EEESB_SB_EEEEENS5_IJNSA_ILi64EEENSA_ILi8EEENSA_ILi128EEEEEENS_6half_tENS5_IJlSB_lEEESI_SJ_NS4_8TiledMMAINS4_8MMA_AtomIJNS4_20SM100_MMA_F16BF16_SSISI_SI_fLi64ELi8ELNS4_4UMMA5MajorE0ELSO_0ELNSN_7ScaleInE0ELSP_0EEEEEENS4_6LayoutISC_NS5_IJNSA_ILi0EEEST_ST_EEEEENS5_IJNS4_10UnderscoreESW_SW_EEEEENS4_13SM90_TMA_LOADENS4_14ComposedLayoutINS4_7SwizzleILi3ELi4ELi3EEENS4_18smem_ptr_flag_bitsILi16EEENSS_INS5_IJSF_SE_EEENS5_IJSE_SB_EEEEEEEvNS4_8identityESZ_S18_vS19_EENS_8epilogue10collective18CollectiveEpilogueINS1B_23Sm100TmaWarpSpecializedILi2ELi1ELi4ELb1ELb0EEEJSH_NS5_IJNSS_ISE_SB_EENSS_ISF_SB_EEEEESI_SJ_SI_SJ_NS1B_6fusion15FusionCallbacksIS1F_NS1J_17LinearCombinationISI_fSI_fLNS_15FloatRoundStyleE2EEESH_S1I_JEEENS4_5SM1004TMEM4LOAD26SM100_TMEM_LOAD_16dp256b1xESZ_NS10_INS11_ILi0ELi4ELi3EEES14_NSS_INS5_IJSF_SF_EEENS5_IJSF_SB_EEEEEEENS4_17SM75_U32x2_LDSM_NENS4_14SM90_TMA_STOREES1X_NS4_17SM90_U32x2_STSM_NENS4_39AutoVectorizingCopyWithAssumedAlignmentILi128EEEEEEvvEEEEvNT_6ParamsE)
	.align		4
        /*000c*/ 	.word	index@(__assertfail)
	.align		4
        /*0010*/ 	.word	0x00000000
	.align		4
        /*0014*/ 	.word	0xfffffffe
	.align		4
        /*0018*/ 	.word	0x00000000
	.align		4
        /*001c*/ 	.word	0xfffffffd
	.align		4
        /*0020*/ 	.word	0x00000000
	.align		4
        /*0024*/ 	.word	0xfffffffc


//--------------------- .nv.constant4             --------------------------
	.section	.nv.constant4,"a",@progbits
	.align	8
	.align		8
.nv.constant4:
        /*0000*/ 	.dword	__assertfail
	.align		8
        /*0008*/ 	.dword	__unnamed_1
	.align		8
        /*0010*/ 	.dword	_ZN39_INTERNAL_2fef3493_4_k_cu_f250a59b_97914cuda3std3__45__cpo5beginE
	.align		8
        /*0018*/ 	.dword	_ZN39_INTERNAL_2fef3493_4_k_cu_f250a59b_97914cuda3std3__45__cpo3endE
	.align		8
        /*0020*/ 	.dword	_ZN39_INTERNAL_2fef3493_4_k_cu_f250a59b_97914cuda3std3__45__cpo6cbeginE
	.align		8
        /*0028*/ 	.dword	_ZN39_INTERNAL_2fef3493_4_k_cu_f250a59b_97914cuda3std3__45__cpo4cendE
	.align		8
        /*0030*/ 	.dword	_ZN39_INTERNAL_2fef3493_4_k_cu_f250a59b_97914cuda3std3__441_GLOBAL__N__2fef3493_4_k_cu_f250a59b_97916ignoreE
	.align		8
        /*0038*/ 	.dword	_ZN39_INTERNAL_2fef3493_4_k_cu_f250a59b_97914cuda3std3__419piecewise_constructE
	.align		8
        /*0040*/ 	.dword	_ZN39_INTERNAL_2fef3493_4_k_cu_f250a59b_97914cuda3std3__48in_placeE
	.align		8
        /*0048*/ 	.dword	_ZN39_INTERNAL_2fef3493_4_k_cu_f250a59b_97914cuda3std6ranges3__45__cpo4swapE
	.align		8
        /*0050*/ 	.dword	_ZN39_INTERNAL_2fef3493_4_k_cu_f250a59b_97914cuda3std6ranges3__45__cpo9iter_moveE
	.align		8
        /*0058*/ 	.dword	_ZN39_INTERNAL_2fef3493_4_k_cu_f250a59b_97914cute7productE
	.align		8
        /*0060*/ 	.dword	_ZN39_INTERNAL_2fef3493_4_k_cu_f250a59b_97914cute1_E
	.align		8
        /*0068*/ 	.dword	$str$25
	.align		8
        /*0070*/ 	.dword	$str$26


//--------------------- .text._ZN7cutlass13device_kernelINS_4gemm6kernel13GemmUniversalIN4cute5tupleIJiiiiEEENS1_10collective13CollectiveMmaINS1_35MainloopSm100TmaUmmaWarpSpecializedILi12ELi2ELi4ENS5_IJNS4_1CILi1EEESB_SB_EEEEENS5_IJNSA_ILi64EEENSA_ILi8EEENSA_ILi128EEEEEENS_6half_tENS5_IJlSB_lEEESI_SJ_NS4_8TiledMMAINS4_8MMA_AtomIJNS4_20SM100_MMA_F16BF16_SSISI_SI_fLi64ELi8ELNS4_4UMMA5MajorE0ELSO_0ELNSN_7ScaleInE0ELSP_0EEEEEENS4_6LayoutISC_NS5_IJNSA_ILi0EEEST_ST_EEEEENS5_IJNS4_10UnderscoreESW_SW_EEEEENS4_13SM90_TMA_LOADENS4_14ComposedLayoutINS4_7SwizzleILi3ELi4ELi3EEENS4_18smem_ptr_flag_bitsILi16EEENSS_INS5_IJSF_SE_EEENS5_IJSE_SB_EEEEEEEvNS4_8identityESZ_S18_vS19_EENS_8epilogue10collective18CollectiveEpilogueINS1B_23Sm100TmaWarpSpecializedILi2ELi1ELi4ELb1ELb0EEEJSH_NS5_IJNSS_ISE_SB_EENSS_ISF_SB_EEEEESI_SJ_SI_SJ_NS1B_6fusion15FusionCallbacksIS1F_NS1J_17LinearCombinationISI_fSI_fLNS_15FloatRoundStyleE2EEESH_S1I_JEEENS4_5SM1004TMEM4LOAD26SM100_TMEM_LOAD_16dp256b1xESZ_NS10_INS11_ILi0ELi4ELi3EEES14_NSS_INS5_IJSF_SF_EEENS5_IJSF_SB_EEEEEEENS4_17SM75_U32x2_LDSM_NENS4_14SM90_TMA_STOREES1X_NS4_17SM90_U32x2_STSM_NENS4_39AutoVectorizingCopyWithAssumedAlignmentILi128EEEEEEvvEEEEvNT_6ParamsE --------------------------
	.section	.text._ZN7cutlass13device_kernelINS_4gemm6kernel13GemmUniversalIN4cute5tupleIJiiiiEEENS1_10collective13CollectiveMmaINS1_35MainloopSm100TmaUmmaWarpSpecializedILi12ELi2ELi4ENS5_IJNS4_1CILi1EEESB_SB_EEEEENS5_IJNSA_ILi64EEENSA_ILi8EEENSA_ILi128EEEEEENS_6half_tENS5_IJlSB_lEEESI_SJ_NS4_8TiledMMAINS4_8MMA_AtomIJNS4_20SM100_MMA_F16BF16_SSISI_SI_fLi64ELi8ELNS4_4UMMA5MajorE0ELSO_0ELNSN_7ScaleInE0ELSP_0EEEEEENS4_6LayoutISC_NS5_IJNSA_ILi0EEEST_ST_EEEEENS5_IJNS4_10UnderscoreESW_SW_EEEEENS4_13SM90_TMA_LOADENS4_14ComposedLayoutINS4_7SwizzleILi3ELi4ELi3EEENS4_18smem_ptr_flag_bitsILi16EEENSS_INS5_IJSF_SE_EEENS5_IJSE_SB_EEEEEEEvNS4_8identityESZ_S18_vS19_EENS_8epilogue10collective18CollectiveEpilogueINS1B_23Sm100TmaWarpSpecializedILi2ELi1ELi4ELb1ELb0EEEJSH_NS5_IJNSS_ISE_SB_EENSS_ISF_SB_EEEEESI_SJ_SI_SJ_NS1B_6fusion15FusionCallbacksIS1F_NS1J_17LinearCombinationISI_fSI_fLNS_15FloatRoundStyleE2EEESH_S1I_JEEENS4_5SM1004TMEM4LOAD26SM100_TMEM_LOAD_16dp256b1xESZ_NS10_INS11_ILi0ELi4ELi3EEES14_NSS_INS5_IJSF_SF_EEENS5_IJSF_SB_EEEEEEENS4_17SM75_U32x2_LDSM_NENS4_14SM90_TMA_STOREES1X_NS4_17SM90_U32x2_STSM_NENS4_39AutoVectorizingCopyWithAssumedAlignmentILi128EEEEEEvvEEEEvNT_6ParamsE,"ax",@progbits
	.align	128
.text._ZN7cutlass13device_kernelINS_4gemm6kernel13GemmUniversalIN4cute5tupleIJiiiiEEENS1_10collective13CollectiveMmaINS1_35MainloopSm100TmaUmmaWarpSpecializedILi12ELi2ELi4ENS5_IJNS4_1CILi1EEESB_SB_EEEEENS5_IJNSA_ILi64EEENSA_ILi8EEENSA_ILi128EEEEEENS_6half_tENS5_IJlSB_lEEESI_SJ_NS4_8TiledMMAINS4_8MMA_AtomIJNS4_20SM100_MMA_F16BF16_SSISI_SI_fLi64ELi8ELNS4_4UMMA5MajorE0ELSO_0ELNSN_7ScaleInE0ELSP_0EEEEEENS4_6LayoutISC_NS5_IJNSA_ILi0EEEST_ST_EEEEENS5_IJNS4_10UnderscoreESW_SW_EEEEENS4_13SM90_TMA_LOADENS4_14ComposedLayoutINS4_7SwizzleILi3ELi4ELi3EEENS4_18smem_ptr_flag_bitsILi16EEENSS_INS5_IJSF_SE_EEENS5_IJSE_SB_EEEEEEEvNS4_8identityESZ_S18_vS19_EENS_8epilogue10collective18CollectiveEpilogueINS1B_23Sm100TmaWarpSpecializedILi2ELi1ELi4ELb1ELb0EEEJSH_NS5_IJNSS_ISE_SB_EENSS_ISF_SB_EEEEESI_SJ_SI_SJ_NS1B_6fusion15FusionCallbacksIS1F_NS1J_17LinearCombinationISI_fSI_fLNS_15FloatRoundStyleE2EEESH_S1I_JEEENS4_5SM1004TMEM4LOAD26SM100_TMEM_LOAD_16dp256b1xESZ_NS10_INS11_ILi0ELi4ELi3EEES14_NSS_INS5_IJSF_SF_EEENS5_IJSF_SB_EEEEEEENS4_17SM75_U32x2_LDSM_NENS4_14SM90_TMA_STOREES1X_NS4_17SM90_U32x2_STSM_NENS4_39AutoVectorizingCopyWithAssumedAlignmentILi128EEEEEEvvEEEEvNT_6ParamsE:
        .type           _ZN7cutlass13device_kernelINS_4gemm6kernel13GemmUniversalIN4cute5tupleIJiiiiEEENS1_10collective13CollectiveMmaINS1_35MainloopSm100TmaUmmaWarpSpecializedILi12ELi2ELi4ENS5_IJNS4_1CILi1EEESB_SB_EEEEENS5_IJNSA_ILi64EEENSA_ILi8EEENSA_ILi128EEEEEENS_6half_tENS5_IJlSB_lEEESI_SJ_NS4_8TiledMMAINS4_8MMA_AtomIJNS4_20SM100_MMA_F16BF16_SSISI_SI_fLi64ELi8ELNS4_4UMMA5MajorE0ELSO_0ELNSN_7ScaleInE0ELSP_0EEEEEENS4_6LayoutISC_NS5_IJNSA_ILi0EEEST_ST_EEEEENS5_IJNS4_10UnderscoreESW_SW_EEEEENS4_13SM90_TMA_LOADENS4_14ComposedLayoutINS4_7SwizzleILi3ELi4ELi3EEENS4_18smem_ptr_flag_bitsILi16EEENSS_INS5_IJSF_SE_EEENS5_IJSE_SB_EEEEEEEvNS4_8identityESZ_S18_vS19_EENS_8epilogue10collective18CollectiveEpilogueINS1B_23Sm100TmaWarpSpecializedILi2ELi1ELi4ELb1ELb0EEEJSH_NS5_IJNSS_ISE_SB_EENSS_ISF_SB_EEEEESI_SJ_SI_SJ_NS1B_6fusion15FusionCallbacksIS1F_NS1J_17LinearCombinationISI_fSI_fLNS_15FloatRoundStyleE2EEESH_S1I_JEEENS4_5SM1004TMEM4LOAD26SM100_TMEM_LOAD_16dp256b1xESZ_NS10_INS11_ILi0ELi4ELi3EEES14_NSS_INS5_IJSF_SF_EEENS5_IJSF_SB_EEEEEEENS4_17SM75_U32x2_LDSM_NENS4_14SM90_TMA_STOREES1X_NS4_17SM90_U32x2_STSM_NENS4_39AutoVectorizingCopyWithAssumedAlignmentILi128EEEEEEvvEEEEvNT_6ParamsE,@function
        .size           _ZN7cutlass13device_kernelINS_4gemm6kernel13GemmUniversalIN4cute5tupleIJiiiiEEENS1_10collective13CollectiveMmaINS1_35MainloopSm100TmaUmmaWarpSpecializedILi12ELi2ELi4ENS5_IJNS4_1CILi1EEESB_SB_EEEEENS5_IJNSA_ILi64EEENSA_ILi8EEENSA_ILi128EEEEEENS_6half_tENS5_IJlSB_lEEESI_SJ_NS4_8TiledMMAINS4_8MMA_AtomIJNS4_20SM100_MMA_F16BF16_SSISI_SI_fLi64ELi8ELNS4_4UMMA5MajorE0ELSO_0ELNSN_7ScaleInE0ELSP_0EEEEEENS4_6LayoutISC_NS5_IJNSA_ILi0EEEST_ST_EEEEENS5_IJNS4_10UnderscoreESW_SW_EEEEENS4_13SM90_TMA_LOADENS4_14ComposedLayoutINS4_7SwizzleILi3ELi4ELi3EEENS4_18smem_ptr_flag_bitsILi16EEENSS_INS5_IJSF_SE_EEENS5_IJSE_SB_EEEEEEEvNS4_8identityESZ_S18_vS19_EENS_8epilogue10collective18CollectiveEpilogueINS1B_23Sm100TmaWarpSpecializedILi2ELi1ELi4ELb1ELb0EEEJSH_NS5_IJNSS_ISE_SB_EENSS_ISF_SB_EEEEESI_SJ_SI_SJ_NS1B_6fusion15FusionCallbacksIS1F_NS1J_17LinearCombinationISI_fSI_fLNS_15FloatRoundStyleE2EEESH_S1I_JEEENS4_5SM1004TMEM4LOAD26SM100_TMEM_LOAD_16dp256b1xESZ_NS10_INS11_ILi0ELi4ELi3EEES14_NSS_INS5_IJSF_SF_EEENS5_IJSF_SB_EEEEEEENS4_17SM75_U32x2_LDSM_NENS4_14SM90_TMA_STOREES1X_NS4_17SM90_U32x2_STSM_NENS4_39AutoVectorizingCopyWithAssumedAlignmentILi128EEEEEEvvEEEEvNT_6ParamsE,(.L_x_159 - _ZN7cutlass13device_kernelINS_4gemm6kernel13GemmUniversalIN4cute5tupleIJiiiiEEENS1_10collective13CollectiveMmaINS1_35MainloopSm100TmaUmmaWarpSpecializedILi12ELi2ELi4ENS5_IJNS4_1CILi1EEESB_SB_EEEEENS5_IJNSA_ILi64EEENSA_ILi8EEENSA_ILi128EEEEEENS_6half_tENS5_IJlSB_lEEESI_SJ_NS4_8TiledMMAINS4_8MMA_AtomIJNS4_20SM100_MMA_F16BF16_SSISI_SI_fLi64ELi8ELNS4_4UMMA5MajorE0ELSO_0ELNSN_7ScaleInE0ELSP_0EEEEEENS4_6LayoutISC_NS5_IJNSA_ILi0EEEST_ST_EEEEENS5_IJNS4_10UnderscoreESW_SW_EEEEENS4_13SM90_TMA_LOADENS4_14ComposedLayoutINS4_7SwizzleILi3ELi4ELi3EEENS4_18smem_ptr_flag_bitsILi16EEENSS_INS5_IJSF_SE_EEENS5_IJSE_SB_EEEEEEEvNS4_8identityESZ_S18_vS19_EENS_8epilogue10collective18CollectiveEpilogueINS1B_23Sm100TmaWarpSpecializedILi2ELi1ELi4ELb1ELb0EEEJSH_NS5_IJNSS_ISE_SB_EENSS_ISF_SB_EEEEESI_SJ_SI_SJ_NS1B_6fusion15FusionCallbacksIS1F_NS1J_17LinearCombinationISI_fSI_fLNS_15FloatRoundStyleE2EEESH_S1I_JEEENS4_5SM1004TMEM4LOAD26SM100_TMEM_LOAD_16dp256b1xESZ_NS10_INS11_ILi0ELi4ELi3EEES14_NSS_INS5_IJSF_SF_EEENS5_IJSF_SB_EEEEEEENS4_17SM75_U32x2_LDSM_NENS4_14SM90_TMA_STOREES1X_NS4_17SM90_U32x2_STSM_NENS4_39AutoVectorizingCopyWithAssumedAlignmentILi128EEEEEEvvEEEEvNT_6ParamsE)
        .other          _ZN7cutlass13device_kernelINS_4gemm6kernel13GemmUniversalIN4cute5tupleIJiiiiEEENS1_10collective13CollectiveMmaINS1_35MainloopSm100TmaUmmaWarpSpecializedILi12ELi2ELi4ENS5_IJNS4_1CILi1EEESB_SB_EEEEENS5_IJNSA_ILi64EEENSA_ILi8EEENSA_ILi128EEEEEENS_6half_tENS5_IJlSB_lEEESI_SJ_NS4_8TiledMMAINS4_8MMA_AtomIJNS4_20SM100_MMA_F16BF16_SSISI_SI_fLi64ELi8ELNS4_4UMMA5MajorE0ELSO_0ELNSN_7ScaleInE0ELSP_0EEEEEENS4_6LayoutISC_NS5_IJNSA_ILi0EEEST_ST_EEEEENS5_IJNS4_10UnderscoreESW_SW_EEEEENS4_13SM90_TMA_LOADENS4_14ComposedLayoutINS4_7SwizzleILi3ELi4ELi3EEENS4_18smem_ptr_flag_bitsILi16EEENSS_INS5_IJSF_SE_EEENS5_IJSE_SB_EEEEEEEvNS4_8identityESZ_S18_vS19_EENS_8epilogue10collective18CollectiveEpilogueINS1B_23Sm100TmaWarpSpecializedILi2ELi1ELi4ELb1ELb0EEEJSH_NS5_IJNSS_ISE_SB_EENSS_ISF_SB_EEEEESI_SJ_SI_SJ_NS1B_6fusion15FusionCallbacksIS1F_NS1J_17LinearCombinationISI_fSI_fLNS_15FloatRoundStyleE2EEESH_S1I_JEEENS4_5SM1004TMEM4LOAD26SM100_TMEM_LOAD_16dp256b1xESZ_NS10_INS11_ILi0ELi4ELi3EEES14_NSS_INS5_IJSF_SF_EEENS5_IJSF_SB_EEEEEEENS4_17SM75_U32x2_LDSM_NENS4_14SM90_TMA_STOREES1X_NS4_17SM90_U32x2_STSM_NENS4_39AutoVectorizingCopyWithAssumedAlignmentILi128EEEEEEvvEEEEvNT_6ParamsE,@"STO_CUDA_ENTRY STV_DEFAULT"
_ZN7cutlass13device_kernelINS_4gemm6kernel13GemmUniversalIN4cute5tupleIJiiiiEEENS1_10collective13CollectiveMmaINS1_35MainloopSm100TmaUmmaWarpSpecializedILi12ELi2ELi4ENS5_IJNS4_1CILi1EEESB_SB_EEEEENS5_IJNSA_ILi64EEENSA_ILi8EEENSA_ILi128EEEEEENS_6half_tENS5_IJlSB_lEEESI_SJ_NS4_8TiledMMAINS4_8MMA_AtomIJNS4_20SM100_MMA_F16BF16_SSISI_SI_fLi64ELi8ELNS4_4UMMA5MajorE0ELSO_0ELNSN_7ScaleInE0ELSP_0EEEEEENS4_6LayoutISC_NS5_IJNSA_ILi0EEEST_ST_EEEEENS5_IJNS4_10UnderscoreESW_SW_EEEEENS4_13SM90_TMA_LOADENS4_14ComposedLayoutINS4_7SwizzleILi3ELi4ELi3EEENS4_18smem_ptr_flag_bitsILi16EEENSS_INS5_IJSF_SE_EEENS5_IJSE_SB_EEEEEEEvNS4_8identityESZ_S18_vS19_EENS_8epilogue10collective18CollectiveEpilogueINS1B_23Sm100TmaWarpSpecializedILi2ELi1ELi4ELb1ELb0EEEJSH_NS5_IJNSS_ISE_SB_EENSS_ISF_SB_EEEEESI_SJ_SI_SJ_NS1B_6fusion15FusionCallbacksIS1F_NS1J_17LinearCombinationISI_fSI_fLNS_15FloatRoundStyleE2EEESH_S1I_JEEENS4_5SM1004TMEM4LOAD26SM100_TMEM_LOAD_16dp256b1xESZ_NS10_INS11_ILi0ELi4ELi3EEES14_NSS_INS5_IJSF_SF_EEENS5_IJSF_SB_EEEEEEENS4_17SM75_U32x2_LDSM_NENS4_14SM90_TMA_STOREES1X_NS4_17SM90_U32x2_STSM_NENS4_39AutoVectorizingCopyWithAssumedAlignmentILi128EEEEEEvvEEEEvNT_6ParamsE:
[----:B------:R-:W1:Y:S01]  /*0000*/  LDC R1, c[0x0][0x37c] ;  /* 0x0000df00ff017b82 */ /* 0x000e620000000800 */
[----:B------:R-:W2:Y:S01]  /*0010*/  S2R R52, SR_TID.X ;  /* 0x0000000000347919 */ /* 0x000ea20000002100 */
[----:B------:R-:W3:Y:S01]  /*0020*/  LDCU.64 UR4, c[0x0][0x890] ;  /* 0x00011200ff0477ac */ /* 0x000ee20008000a00 */
[----:B------:R-:W-:Y:S02]  /*0030*/  PRMT R42, RZ, 0x7610, R42 ;  /* 0x00007610ff2a7816 */ /* 0x000fe4000000002a */
[----:B------:R-:W-:Y:S01]  /*0040*/  ELECT P5, URZ, PT ;  /* 0x0000000000ff782f */ /* 0x000fe200038a0000 */
[----:B------:R-:W4:Y:S01]  /*0050*/  LDCU.64 UR44, c[0x0][0x358] ;  /* 0x00006b00ff2c77ac */ /* 0x000f220008000a00 */
[----:B---3--:R-:W-:-:S04]  /*0060*/  UISETP.NE.U32.AND UP0, UPT, UR4, URZ, UPT ;  /* 0x000000ff0400728c */ /* 0x008fc8000bf05070 */
[----:B------:R-:W-:Y:S01]  /*0070*/  UISETP.NE.AND.EX UP0, UPT, UR5, URZ, UPT, UP0 ;  /* 0x000000ff0500728c */ /* 0x000fe2000bf05300 */
[----:B--2---:R-:W-:-:S05]  /*0080*/  SHF.R.U32.HI R46, RZ, 0x5, R52 ;  /* 0x00000005ff2e7819 */ /* 0x004fca0000011634 */
[----:B------:R-:W2:Y:S02]  /*0090*/  SHFL.IDX PT, R0, R46, RZ, 0x1f ;  /* 0x00001fff2e007589 */ /* 0x000ea400000e0000 */
[----:B--2---:R-:W-:Y:S01]  /*00a0*/  R2UR UR8, R0 ;  /* 0x00000000000872ca */ /* 0x004fe200000e0000 */
[----:B-1--4-:R-:W-:-:S14]  /*00b0*/  BRA.U UP0, `(.L_x_0) ;  /* 0x00000001002c7547 */ /* 0x012fdc000b800000 */
[----:B------:R-:W1:Y:S02]  /*00c0*/  LDCU.64 UR6, c[0x0][0x888] ;  /* 0x00011100ff0677ac */ /* 0x000e640008000a00 */
[----:B-1----:R-:W-:-:S04]  /*00d0*/  UISETP.NE.U32.AND UP0, UPT, UR6, URZ, UPT ;  /* 0x000000ff0600728c */ /* 0x002fc8000bf05070 */
[----:B------:R-:W-:-:S09]  /*00e0*/  UISETP.NE.AND.EX UP0, UPT, UR7, URZ, UPT, UP0 ;  /* 0x000000ff0700728c */ /* 0x000fd2000bf05300 */
[----:B------:R-:W-:Y:S05]  /*00f0*/  BRA.U !UP0, `(.L_x_1) ;  /* 0x0000000108147547 */ /* 0x000fea000b800000 */
[----:B------:R-:W1:Y:S02]  /*0100*/  LDC.64 R2, c[0x0][0x888] ;  /* 0x00022200ff027b82 */ /* 0x000e640000000a00 */
[----:B-1----:R-:W2:Y:S01]  /*0110*/  LDG.E R0, desc[UR44][R2.64] ;  /* 0x0000002c02007981 */ /* 0x002ea2000c1e1900 */
[----:B------:R-:W-:Y:S01]  /*0120*/  HFMA2 R42, -RZ, RZ, 0, 5.9604644775390625e-08 ;  /* 0x00000001ff2a7431 */ /* 0x000fe200000001ff */
[----:B--2---:R-:W-:Y:S01]  /*0130*/  R2UR UR38, R0 ;  /* 0x00000000002672ca */ /* 0x004fe200000e0000 */
[----:B------:R-:W-:Y:S05]  /*0140*/  BRA `(.L_x_0) ;  /* 0x0000000000087947 */ /* 0x000fea0003800000 */
.L_x_1:
[----:B------:R-:W-:Y:S01]  /*0150*/  HFMA2 R42, -RZ, RZ, 0, 5.9604644775390625e-08 ;  /* 0x00000001ff2a7431 */ /* 0x000fe200000001ff */
[----:B------:R-:W1:Y:S02]  /*0160*/  LDCU UR38, c[0x0][0x880] ;  /* 0x00011000ff2677ac */ /* 0x000e640008000800 */
.L_x_0:
[----:B------:R-:W2:Y:S02]  /*0170*/  LDCU.64 UR6, c[0x0][0x8b0] ;  /* 0x00011600ff0677ac */ /* 0x000ea40008000a00 */
[----:B--2---:R-:W-:-:S04]  /*0180*/  UISETP.NE.U32.AND UP0, UPT, UR6, URZ, UPT ;  /* 0x000000ff0600728c */ /* 0x004fc8000bf05070 */
[----:B------:R-:W-:-:S09]  /*0190*/  UISETP.NE.AND.EX UP0, UPT, UR7, URZ, UPT, UP0 ;  /* 0x000000ff0700728c */ /* 0x000fd2000bf05300 */
[----:B------:R-:W-:Y:S05]  /*01a0*/  BRA.U UP0, `(.L_x_2) ;  /* 0x0000000100207547 */ /* 0x000fea000b800000 */
[----:B------:R-:W2:Y:S02]  /*01b0*/  LDCU.64 UR6, c[0x0][0x8a8] ;  /* 0x00011500ff0677ac */ /* 0x000ea40008000a00 */
[----:B--2---:R-:W-:-:S04]  /*01c0*/  UISETP.NE.U32.AND UP0, UPT, UR6, URZ, UPT ;  /* 0x000000ff0600728c */ /* 0x004fc8000bf05070 */
[----:B------:R-:W-:-:S09]  /*01d0*/  UISETP.NE.AND.EX UP0, UPT, UR7, URZ, UPT, UP0 ;  /* 0x000000ff0700728c */ /* 0x000fd2000bf05300 */
[----:B------:R-:W-:Y:S05]  /*01e0*/  BRA.U !UP0, `(.L_x_3) ;  /* 0x00000001080c7547 */ /* 0x000fea000b800000 */
[----:B------:R-:W2:Y:S02]  /*01f0*/  LDC.64 R28, c[0x0][0x8a8] ;  /* 0x00022a00ff1c7b82 */ /* 0x000ea40000000a00 */
[----:B--2---:R2:W5:Y:S01]  /*0200*/  LDG.E R28, desc[UR44][R28.64] ;  /* 0x0000002c1c1c7981 */ /* 0x004562000c1e1900 */
[----:B------:R-:W-:Y:S05]  /*0210*/  BRA `(.L_x_2) ;  /* 0x0000000000047947 */ /* 0x000fea0003800000 */
.L_x_3:
[----:B------:R-:W3:Y:S02]  /*0220*/  LDC R28, c[0x0][0x8a0] ;  /* 0x00022800ff1c7b82 */ /* 0x000ee40000000800 */
.L_x_2:
[----:B------:R-:W-:Y:S01]  /*0230*/  IMAD.U32 R0, RZ, RZ, UR8 ;  /* 0x00000008ff007e24 */ /* 0x000fe2000f8e00ff */
[----:B------:R-:W-:Y:S04]  /*0240*/  BSSY.RECONVERGENT B0, `(.L_x_4) ;  /* 0x000000c000007945 */ /* 0x000fe80003800200 */
[C---:B------:R-:W-:Y:S02]  /*0250*/  ISETP.NE.OR P1, PT, R0.reuse, 0x1, !P5 ;  /* 0x000000010000780c */ /* 0x040fe40006f25670 */
[----:B------:R-:W-:-:S11]  /*0260*/  ISETP.NE.OR P0, PT, R0, 0x3, !P5 ;  /* 0x000000030000780c */ /* 0x000fd60006f05670 */
[----:B------:R-:W-:Y:S05]  /*0270*/  @P1 BRA `(.L_x_5) ;  /* 0x0000000000201947 */ /* 0x000fea0003800000 */
[----:B------:R-:W4:Y:S02]  /*0280*/  LDCU.64 UR6, c[0x0][0x348] ;  /* 0x00006900ff0677ac */ /* 0x000f240008000a00 */
[----:B----4-:R-:W-:Y:S02]  /*0290*/  UIADD3 UR10, UP1, UPT, UR6, 0x80, URZ ;  /* 0x00000080060a7890 */ /* 0x010fe4000ff3e0ff */
[----:B------:R-:W-:Y:S02]  /*02a0*/  UIADD3 UR6, UP0, UPT, UR6, 0x180, URZ ;  /* 0x0000018006067890 */ /* 0x000fe4000ff1e0ff */
[----:B------:R-:W-:Y:S02]  /*02b0*/  UIADD3.X UR11, UPT, UPT, URZ, UR7, URZ, UP1, !UPT ;  /* 0x00000007ff0b7290 */ /* 0x000fe40008ffe4ff */
[----:B------:R-:W-:-:S07]  /*02c0*/  UIADD3.X UR7, UPT, UPT, URZ, UR7, URZ, UP0, !UPT ;  /* 0x00000007ff077290 */ /* 0x000fce00087fe4ff */
[----:B------:R4:W-:Y:S02]  /*02d0*/  UTMACCTL.PF [UR10] ;  /* 0x000000000a0079b9 */ /* 0x0009e40008040000 */
[----:B------:R4:W-:Y:S02]  /*02e0*/  UTMACCTL.PF [UR6] ;  /* 0x00000000060079b9 */ /* 0x0009e40008040000 */
[----:B----4-:R-:W-:Y:S01]  /*02f0*/  NOP ;  /* 0x0000000000007918 */ /* 0x010fe20000000000 */
.L_x_5:
[----:B-1----:R-:W-:Y:S05]  /*0300*/  BSYNC.RECONVERGENT B0 ;  /* 0x0000000000007941 */ /* 0x002fea0003800200 */
.L_x_4:
[----:B------:R-:W-:Y:S04]  /*0310*/  BSSY.RECONVERGENT B0, `(.L_x_6) ;  /* 0x000000a000007945 */ /* 0x000fe80003800200 */
[----:B------:R-:W-:Y:S05]  /*0320*/  @P0 BRA `(.L_x_7) ;  /* 0x0000000000200947 */ /* 0x000fea0003800000 */
[----:B------:R-:W1:Y:S02]  /*0330*/  LDCU.64 UR6, c[0x0][0x348] ;  /* 0x00006900ff0677ac */ /* 0x000e640008000a00 */
[----:B-1----:R-:W-:Y:S02]  /*0340*/  UIADD3 UR10, UP1, UPT, UR6, 0x580, URZ ;  /* 0x00000580060a7890 */ /* 0x002fe4000ff3e0ff */
[----:B------:R-:W-:Y:S02]  /*0350*/  UIADD3 UR6, UP0, UPT, UR6, 0x680, URZ ;  /* 0x0000068006067890 */ /* 0x000fe4000ff1e0ff */
[----:B------:R-:W-:Y:S02]  /*0360*/  UIADD3.X UR11, UPT, UPT, URZ, UR7, URZ, UP1, !UPT ;  /* 0x00000007ff0b7290 */ /* 0x000fe40008ffe4ff */
[----:B------:R-:W-:-:S07]  /*0370*/  UIADD3.X UR7, UPT, UPT, URZ, UR7, URZ, UP0, !UPT ;  /* 0x00000007ff077290 */ /* 0x000fce00087fe4ff */
[----:B------:R1:W-:Y:S02]  /*0380*/  UTMACCTL.PF [UR10] ;  /* 0x000000000a0079b9 */ /* 0x0003e40008040000 */
[----:B------:R1:W-:Y:S02]  /*0390*/  UTMACCTL.PF [UR6] ;  /* 0x00000000060079b9 */ /* 0x0003e40008040000 */
[----:B-1----:R-:W-:Y:S01]  /*03a0*/  NOP ;  /* 0x0000000000007918 */ /* 0x002fe20000000000 */
.L_x_7:
[----:B------:R-:W-:Y:S05]  /*03b0*/  BSYNC.RECONVERGENT B0 ;  /* 0x0000000000007941 */ /* 0x000fea0003800200 */
.L_x_6:
[----:B------:R-:W1:Y:S01]  /*03c0*/  LDCU.64 UR6, c[0x0][0x888] ;  /* 0x00011100ff0677ac */ /* 0x000e620008000a00 */
[----:B------:R-:W-:Y:S02]  /*03d0*/  UISETP.EQ.U32.AND UP1, UPT, UR4, URZ, UPT ;  /* 0x000000ff0400728c */ /* 0x000fe4000bf22070 */
[----:B------:R-:W-:Y:S02]  /*03e0*/  UPLOP3.LUT UP2, UPT, UPT, UPT, UPT, 0x80, 0x8 ;  /* 0x000000000008789c */ /* 0x000fe40003f4f070 */
[----:B-1----:R-:W-:-:S04]  /*03f0*/  UISETP.NE.U32.AND UP0, UPT, UR6, URZ, UPT ;  /* 0x000000ff0600728c */ /* 0x002fc8000bf05070 */
[----:B------:R-:W-:-:S04]  /*0400*/  UISETP.NE.AND.EX UP0, UPT, UR7, URZ, UPT, UP0 ;  /* 0x000000ff0700728c */ /* 0x000fc8000bf05300 */
[----:B------:R-:W-:-:S04]  /*0410*/  UISETP.EQ.OR.EX UP3, UPT, UR5, URZ, !UP0, UP1 ;  /* 0x000000ff0500728c */ /* 0x000fc8000c762710 */
[----:B------:R-:W-:-:S05]  /*0420*/  UP2UR UR50, UPR, URZ, 0x8 ;  /* 0x00000008ff327883 */ /* 0x000fca0008000000 */
[----:B------:R-:W-:Y:S07]  /*0430*/  BRA.U !UP3, `(.L_x_8) ;  /* 0x000000010b207547 */ /* 0x000fee000b800000 */
[----:B------:R-:W-:Y:S01]  /*0440*/  UISETP.NE.U32.AND UP2, UPT, UR4, URZ, UPT ;  /* 0x000000ff0400728c */ /* 0x000fe2000bf45070 */
[----:B------:R-:W-:Y:S01]  /*0450*/  FSETP.NEU.AND P0, PT, RZ, UR38, PT ;  /* 0x00000026ff007c0b */ /* 0x000fe2000bf0d000 */
[----:B------:R-:W-:Y:S02]  /*0460*/  USEL UR4, URZ, 0xffffffff, UP0 ;  /* 0xffffffffff047887 */ /* 0x000fe40008000000 */
[----:B------:R-:W-:-:S10]  /*0470*/  UISETP.NE.AND.EX UP2, UPT, UR5, URZ, UPT, UP2 ;  /* 0x000000ff0500728c */ /* 0x000fd4000bf45320 */
[----:B------:R-:W-:Y:S01]  /*0480*/  VOTEU.ANY UP1, P0 ;  /* 0x0000000000ff7886 */ /* 0x000fe20000020100 */
[----:B------:R-:W-:-:S04]  /*0490*/  @!UP2 USEL UR4, URZ, 0xffffffff, UP1 ;  /* 0xffffffffff04a887 */ /* 0x000fc80008800000 */
[----:B------:R-:W-:-:S04]  /*04a0*/  ULOP3.LUT UR4, UR4, 0x1, URZ, 0xc0, !UPT ;  /* 0x0000000104047892 */ /* 0x000fc8000f8ec0ff */
[----:B------:R-:W-:-:S11]  /*04b0*/  UISETP.NE.U32.AND UP2, UPT, UR4, 0x1, UPT ;  /* 0x000000010400788c */ /* 0x000fd6000bf45070 */
.L_x_8:
[----:B------:R-:W1:Y:S01]  /*04c0*/  SHFL.IDX PT, R2, R46, RZ, 0x1f ;  /* 0x00001fff2e027589 */ /* 0x000e6200000e0000 */
[----:B------:R-:W-:-:S04]  /*04d0*/  UISETP.NE.AND UP1, UPT, UR8, 0x2, UPT ;  /* 0x000000020800788c */ /* 0x000fc8000bf25270 */
[----:B------:R-:W-:Y:S01]  /*04e0*/  USEL UR5, URZ, 0x1, UP1 ;  /* 0x00000001ff057887 */ /* 0x000fe20008800000 */
[----:B-1----:R-:W-:-:S13]  /*04f0*/  ISETP.NE.AND P0, PT, R2, RZ, PT ;  /* 0x000000ff0200720c */ /* 0x002fda0003f05270 */
[----:B------:R-:W-:Y:S05]  /*0500*/  @P0 BRA `(.L_x_9) ;  /* 0x0000000000940947 */ /* 0x000fea0003800000 */
[----:B------:R-:W-:Y:S01]  /*0510*/  ELECT P0, URZ, PT ;  /* 0x0000000000ff782f */ /* 0x000fe20003800000 */
[----:B------:R-:W-:-:S12]  /*0520*/  BSSY.RECONVERGENT B0, `(.L_x_9) ;  /* 0x0000023000007945 */ /* 0x000fd80003800200 */
[----:B------:R-:W-:Y:S05]  /*0530*/  @!P0 BRA `(.L_x_10) ;  /* 0x0000000000848947 */ /* 0x000fea0003800000 */
[----:B------:R-:W1:Y:S01]  /*0540*/  S2UR UR6, SR_CgaCtaId ;  /* 0x00000000000679c3 */ /* 0x000e620000008800 */
[----:B------:R-:W-:Y:S01]  /*0550*/  UMOV UR7, 0x400 ;  /* 0x0000040000077882 */ /* 0x000fe20000000000 */
[----:B------:R-:W-:Y:S02]  /*0560*/  UMOV UR4, 0x1 ;  /* 0x0000000100047882 */ /* 0x000fe40000000000 */
[----:B------:R-:W-:-:S04]  /*0570*/  UIADD3 UR10, UPT, UPT, -UR4, 0x100000, URZ ;  /* 0x00100000040a7890 */ /* 0x000fc8000fffe1ff */
[----:B------:R-:W-:Y:S02]  /*0580*/  USHF.L.U32 UR11, UR10, 0xb, URZ ;  /* 0x0000000b0a0b7899 */ /* 0x000fe400080006ff */
[----:B------:R-:W-:Y:S02]  /*0590*/  USHF.L.U32 UR10, UR10, 0x1, URZ ;  /* 0x000000010a0a7899 */ /* 0x000fe400080006ff */
[----:B-1----:R-:W-:Y:S01]  /*05a0*/  ULEA UR6, UR6, UR7, 0x18 ;  /* 0x0000000706067291 */ /* 0x002fe2000f8ec0ff */
[----:B------:R-:W1:Y:S11]  /*05b0*/  FENCE.VIEW.ASYNC.S ;  /* 0x00000000000073c6 */ /* 0x000e760000000000 */
[----:B-1----:R1:W4:Y:S01]  /*05c0*/  SYNCS.EXCH.64 URZ, [UR6], UR10 ;  /* 0x0000000a06ff75b2 */ /* 0x0023220008000100 */
[----:B------:R1:W1:Y:S01]  /*05d0*/  SYNCS.EXCH.64 URZ, [UR6+0x60], UR10 ;  /* 0x0000600a06ff75b2 */ /* 0x0002620008000100 */
        /* <DEDUP_REMOVED lines=22> */
[----:B----4-:R-:W-:Y:S01]  /*0740*/  NOP ;  /* 0x0000000000007918 */ /* 0x010fe20000000000 */
.L_x_10:
[----:B-1----:R-:W-:Y:S05]  /*0750*/  BSYNC.RECONVERGENT B0 ;  /* 0x0000000000007941 */ /* 0x002fea0003800200 */
.L_x_9:
[----:B------:R-:W1:Y:S01]  /*0760*/  SHFL.IDX PT, R2, R46, RZ, 0x1f ;  /* 0x00001fff2e027589 */ /* 0x000e6200000e0000 */
[----:B------:R-:W-:Y:S01]  /*0770*/  NOP ;  /* 0x0000000000007918 */ /* 0x000fe20000000000 */
[----:B-1----:R-:W-:-:S13]  /*0780*/  ISETP.NE.AND P0, PT, R2, 0x1, PT ;  /* 0x000000010200780c */ /* 0x002fda0003f05270 */
[----:B------:R-:W-:Y:S05]  /*0790*/  @P0 BRA `(.L_x_11) ;  /* 0x0000000000480947 */ /* 0x000fea0003800000 */
[----:B------:R-:W1:Y:S01]  /*07a0*/  S2UR UR7, SR_CgaCtaId ;  /* 0x00000000000779c3 */ /* 0x000e620000008800 */
[----:B------:R-:W-:Y:S01]  /*07b0*/  UMOV UR9, 0x400 ;  /* 0x0000040000097882 */ /* 0x000fe20000000000 */
[----:B------:R-:W-:Y:S01]  /*07c0*/  UMOV UR6, 0x20 ;  /* 0x0000002000067882 */ /* 0x000fe20000000000 */
[----:B------:R-:W-:Y:S01]  /*07d0*/  UMOV UR4, 0x80 ;  /* 0x0000008000047882 */ /* 0x000fe20000000000 */
[----:B------:R-:W-:-:S04]  /*07e0*/  UIADD3 UR10, UPT, UPT, -UR6, 0x100000, URZ ;  /* 0x00100000060a7890 */ /* 0x000fc8000fffe1ff */
[----:B------:R-:W-:Y:S02]  /*07f0*/  USHF.L.U32 UR11, UR10, 0xb, URZ ;  /* 0x0000000b0a0b7899 */ /* 0x000fe400080006ff */
[----:B------:R-:W-:Y:S02]  /*0800*/  USHF.L.U32 UR10, UR10, 0x1, URZ ;  /* 0x000000010a0a7899 */ /* 0x000fe400080006ff */
[----:B------:R-:W-:-:S04]  /*0810*/  UIADD3 UR12, UPT, UPT, -UR4, 0x100000, URZ ;  /* 0x00100000040c7890 */ /* 0x000fc8000fffe1ff */
[----:B------:R-:W-:Y:S02]  /*0820*/  USHF.L.U32 UR13, UR12, 0xb, URZ ;  /* 0x0000000b0c0d7899 */ /* 0x000fe400080006ff */
[----:B------:R-:W-:Y:S01]  /*0830*/  USHF.L.U32 UR12, UR12, 0x1, URZ ;  /* 0x000000010c0c7899 */ /* 0x000fe200080006ff */
[----:B------:R-:W-:Y:S01]  /*0840*/  ELECT P0, URZ, PT ;  /* 0x0000000000ff782f */ /* 0x000fe20003800000 */
[----:B-1----:R-:W-:Y:S01]  /*0850*/  ULEA UR7, UR7, UR9, 0x18 ;  /* 0x0000000907077291 */ /* 0x002fe2000f8ec0ff */
[----:B------:R-:W1:Y:S11]  /*0860*/  FENCE.VIEW.ASYNC.S ;  /* 0x00000000000073c6 */ /* 0x000e760000000000 */
[----:B-1----:R1:W4:Y:S01]  /*0870*/  SYNCS.EXCH.64 URZ, [UR7+0xc0], UR10 ;  /* 0x0000c00a07ff75b2 */ /* 0x0023220008000100 */
[----:B------:R1:W1:Y:S01]  /*0880*/  SYNCS.EXCH.64 URZ, [UR7+0xd0], UR12 ;  /* 0x0000d00c07ff75b2 */ /* 0x0002620008000100 */
[----:B------:R1:W1:Y:S01]  /*0890*/  SYNCS.EXCH.64 URZ, [UR7+0xc8], UR10 ;  /* 0x0000c80a07ff75b2 */ /* 0x0002620008000100 */
[----:B------:R1:W1:Y:S01]  /*08a0*/  SYNCS.EXCH.64 URZ, [UR7+0xd8], UR12 ;  /* 0x0000d80c07ff75b2 */ /* 0x0002620008000100 */
[----:B------:R-:W-:Y:S01]  /*08b0*/  NOP ;  /* 0x0000000000007918 */ /* 0x000fe20000000000 */
.L_x_11:
[----:B------:R-:W2:Y:S01]  /*08c0*/  SHFL.IDX PT, R2, R46, RZ, 0x1f ;  /* 0x00001fff2e027589 */ /* 0x000ea200000e0000 */
[----:B------:R-:W-:Y:S01]  /*08d0*/  NOP ;  /* 0x0000000000007918 */ /* 0x000fe20000000000 */
[----:B--2---:R-:W-:-:S13]  /*08e0*/  ISETP.NE.AND P0, PT, R2, 0x3, PT ;  /* 0x000000030200780c */ /* 0x004fda0003f05270 */
[----:B------:R-:W-:Y:S05]  /*08f0*/  @P0 BRA `(.L_x_12) ;  /* 0x0000000000300947 */ /* 0x000fea0003800000 */
[----:B------:R-:W2:Y:S01]  /*0900*/  S2UR UR6, SR_CgaCtaId ;  /* 0x00000000000679c3 */ /* 0x000ea20000008800 */
[----:B-1----:R-:W-:Y:S01]  /*0910*/  UMOV UR7, 0x400 ;  /* 0x0000040000077882 */ /* 0x002fe20000000000 */
[----:B------:R-:W-:Y:S01]  /*0920*/  UMOV UR4, 0x20 ;  /* 0x0000002000047882 */ /* 0x000fe20000000000 */
[----:B------:R-:W-:Y:S01]  /*0930*/  ELECT P0, URZ, PT ;  /* 0x0000000000ff782f */ /* 0x000fe20003800000 */
[----:B------:R-:W-:-:S04]  /*0940*/  UIADD3 UR10, UPT, UPT, -UR4, 0x100000, URZ ;  /* 0x00100000040a7890 */ /* 0x000fc8000fffe1ff */
[----:B------:R-:W-:Y:S02]  /*0950*/  USHF.L.U32 UR11, UR10, 0xb, URZ ;  /* 0x0000000b0a0b7899 */ /* 0x000fe400080006ff */
[----:B------:R-:W-:Y:S02]  /*0960*/  USHF.L.U32 UR10, UR10, 0x1, URZ ;  /* 0x000000010a0a7899 */ /* 0x000fe400080006ff */
[----:B--2---:R-:W-:Y:S01]  /*0970*/  ULEA UR6, UR6, UR7, 0x18 ;  /* 0x0000000706067291 */ /* 0x004fe2000f8ec0ff */
[----:B------:R-:W1:Y:S11]  /*0980*/  FENCE.VIEW.ASYNC.S ;  /* 0x00000000000073c6 */ /* 0x000e760000000000 */
[----:B-1----:R2:W1:Y:S01]  /*0990*/  SYNCS.EXCH.64 URZ, [UR6+0xe0], UR10 ;  /* 0x0000e00a06ff75b2 */ /* 0x0024620008000100 */
[----:B------:R2:W1:Y:S02]  /*09a0*/  SYNCS.EXCH.64 URZ, [UR6+0xe8], UR10 ;  /* 0x0000e80a06ff75b2 */ /* 0x0004640008000100 */
[----:B--2---:R-:W-:Y:S01]  /*09b0*/  NOP ;  /* 0x0000000000007918 */ /* 0x004fe20000000000 */
.L_x_12:
[----:B------:R-:W2:Y:S01]  /*09c0*/  SHFL.IDX PT, R2, R46, RZ, 0x1f ;  /* 0x00001fff2e027589 */ /* 0x000ea200000e0000 */
[----:B------:R-:W-:Y:S01]  /*09d0*/  NOP ;  /* 0x0000000000007918 */ /* 0x000fe20000000000 */
[----:B--2---:R-:W-:-:S13]  /*09e0*/  ISETP.NE.AND P0, PT, R2, 0x4, PT ;  /* 0x000000040200780c */ /* 0x004fda0003f05270 */
[----:B------:R-:W-:Y:S05]  /*09f0*/  @P0 BRA `(.L_x_13) ;  /* 0x00000000004c0947 */ /* 0x000fea0003800000 */
[----:B------:R-:W2:Y:S01]  /*0a00*/  S2UR UR6, SR_CgaCtaId ;  /* 0x00000000000679c3 */ /* 0x000ea20000008800 */
[----:B------:R-:W-:Y:S01]  /*0a10*/  UMOV UR9, 0x100 ;  /* 0x0000010000097882 */ /* 0x000fe20000000000 */
[----:B-1----:R-:W-:Y:S01]  /*0a20*/  UMOV UR7, 0x400 ;  /* 0x0000040000077882 */ /* 0x002fe20000000000 */
[----:B------:R-:W-:Y:S01]  /*0a30*/  USEL UR9, UR9, 0xe0, UP2 ;  /* 0x000000e009097887 */ /* 0x000fe20009000000 */
[----:B------:R-:W-:Y:S01]  /*0a40*/  UMOV UR4, 0x1 ;  /* 0x0000000100047882 */ /* 0x000fe20000000000 */
[----:B------:R-:W-:Y:S01]  /*0a50*/  ELECT P0, URZ, PT ;  /* 0x0000000000ff782f */ /* 0x000fe20003800000 */
[----:B------:R-:W-:-:S04]  /*0a60*/  UIADD3 UR10, UPT, UPT, -UR4, 0x100000, URZ ;  /* 0x00100000040a7890 */ /* 0x000fc8000fffe1ff */
[----:B------:R-:W-:Y:S02]  /*0a70*/  USHF.L.U32 UR11, UR10, 0xb, URZ ;  /* 0x0000000b0a0b7899 */ /* 0x000fe400080006ff */
[----:B------:R-:W-:Y:S02]  /*0a80*/  USHF.L.U32 UR10, UR10, 0x1, URZ ;  /* 0x000000010a0a7899 */ /* 0x000fe400080006ff */
[----:B------:R-:W-:-:S04]  /*0a90*/  UIADD3 UR12, UPT, UPT, -UR9, 0x100000, URZ ;  /* 0x00100000090c7890 */ /* 0x000fc8000fffe1ff */
[----:B------:R-:W-:Y:S02]  /*0aa0*/  USHF.L.U32 UR13, UR12, 0xb, URZ ;  /* 0x0000000b0c0d7899 */ /* 0x000fe400080006ff */
[----:B------:R-:W-:Y:S02]  /*0ab0*/  USHF.L.U32 UR12, UR12, 0x1, URZ ;  /* 0x000000010c0c7899 */ /* 0x000fe400080006ff */
[----:B--2---:R-:W-:Y:S01]  /*0ac0*/  ULEA UR6, UR6, UR7, 0x18 ;  /* 0x0000000706067291 */ /* 0x004fe2000f8ec0ff */
[----:B------:R-:W1:Y:S11]  /*0ad0*/  FENCE.VIEW.ASYNC.S ;  /* 0x00000000000073c6 */ /* 0x000e760000000000 */
[----:B-1----:R2:W1:Y:S01]  /*0ae0*/  SYNCS.EXCH.64 URZ, [UR6+0xf0], UR10 ;  /* 0x0000f00a06ff75b2 */ /* 0x0024620008000100 */
[----:B------:R2:W1:Y:S01]  /*0af0*/  SYNCS.EXCH.64 URZ, [UR6+0x100], UR12 ;  /* 0x0001000c06ff75b2 */ /* 0x0004620008000100 */
[----:B------:R2:W1:Y:S01]  /*0b00*/  SYNCS.EXCH.64 URZ, [UR6+0xf8], UR10 ;  /* 0x0000f80a06ff75b2 */ /* 0x0004620008000100 */
[----:B------:R2:W1:Y:S02]  /*0b10*/  SYNCS.EXCH.64 URZ, [UR6+0x108], UR12 ;  /* 0x0001080c06ff75b2 */ /* 0x0004640008000100 */
[----:B--2---:R-:W-:Y:S01]  /*0b20*/  NOP ;  /* 0x0000000000007918 */ /* 0x004fe20000000000 */
.L_x_13:
[----:B------:R-:W2:Y:S01]  /*0b30*/  SHFL.IDX PT, R2, R46, RZ, 0x1f ;  /* 0x00001fff2e027589 */ /* 0x000ea200000e0000 */
[----:B------:R-:W-:Y:S01]  /*0b40*/  NOP ;  /* 0x0000000000007918 */ /* 0x000fe20000000000 */
[----:B--2---:R-:W-:-:S13]  /*0b50*/  ISETP.NE.AND P0, PT, R2, 0x5, PT ;  /* 0x000000050200780c */ /* 0x004fda0003f05270 */
[----:B------:R-:W-:Y:S05]  /*0b60*/  @P0 BRA `(.L_x_14) ;  /* 0x0000000000580947 */ /* 0x000fea0003800000 */
[----:B-1----:R-:W1:Y:S01]  /*0b70*/  S2UR UR7, SR_CgaCtaId ;  /* 0x00000000000779c3 */ /* 0x002e620000008800 */
        /* <DEDUP_REMOVED lines=12> */
[----:B-1----:R2:W1:Y:S01]  /*0c40*/  SYNCS.EXCH.64 URZ, [UR7+0x110], UR10 ;  /* 0x0001100a07ff75b2 */ /* 0x0024620008000100 */
[----:B------:R2:W1:Y:S01]  /*0c50*/  SYNCS.EXCH.64 URZ, [UR7+0x130], UR12 ;  /* 0x0001300c07ff75b2 */ /* 0x0004620008000100 */
[----:B------:R2:W1:Y:S01]  /*0c60*/  SYNCS.EXCH.64 URZ, [UR7+0x118], UR10 ;  /* 0x0001180a07ff75b2 */ /* 0x0004620008000100 */
[----:B------:R2:W1:Y:S01]  /*0c70*/  SYNCS.EXCH.64 URZ, [UR7+0x138], UR12 ;  /* 0x0001380c07ff75b2 */ /* 0x0004620008000100 */
[----:B------:R2:W1:Y:S01]  /*0c80*/  SYNCS.EXCH.64 URZ, [UR7+0x120], UR10 ;  /* 0x0001200a07ff75b2 */ /* 0x0004620008000100 */
[----:B------:R2:W1:Y:S01]  /*0c90*/  SYNCS.EXCH.64 URZ, [UR7+0x140], UR12 ;  /* 0x0001400c07ff75b2 */ /* 0x0004620008000100 */
[----:B------:R2:W1:Y:S01]  /*0ca0*/  SYNCS.EXCH.64 URZ, [UR7+0x128], UR10 ;  /* 0x0001280a07ff75b2 */ /* 0x0004620008000100 */
[----:B------:R2:W1:Y:S02]  /*0cb0*/  SYNCS.EXCH.64 URZ, [UR7+0x148], UR12 ;  /* 0x0001480c07ff75b2 */ /* 0x0004640008000100 */
[----:B--2---:R-:W-:Y:S01]  /*0cc0*/  NOP ;  /* 0x0000000000007918 */ /* 0x004fe20000000000 */
.L_x_14:
        /* <DEDUP_REMOVED lines=18> */
.L_x_15:
[----:B------:R-:W2:Y:S01]  /*0df0*/  S2UR UR6, SR_CTAID.X ;  /* 0x00000000000679c3 */ /* 0x000ea20000002500 */
[----:B------:R-:W-:-:S05]  /*0e00*/  CS2R.32 R41, SR_CgaSize ;  /* 0x0000000000297805 */ /* 0x000fca0000008a00 */
[----:B------:R-:W-:-:S05]  /*0e10*/  IMAD R41, R41, -0xa0, RZ ;  /* 0xffffff6029297824 */ /* 0x000fca00078e02ff */
[----:B------:R-:W-:-:S14]  /*0e20*/  R2UR UR9, R41 ;  /* 0x00000000290972ca */ /* 0x000fdc00000e0000 */
[----:B------:R-:W3:Y:S01]  /*0e30*/  LDCU UR9, c[0x0][UR9+0x2b0] ;  /* 0x00005600090977ac */ /* 0x000ee20008000800 */
[----:B------:R-:W-:Y:S01]  /*0e40*/  NOP ;  /* 0x0000000000007918 */ /* 0x000fe20000000000 */
[----:B------:R-:W-:-:S05]  /*0e50*/  CS2R.32 R41, SR_CgaSize ;  /* 0x0000000000297805 */ /* 0x000fca0000008a00 */
[----:B------:R-:W-:-:S05]  /*0e60*/  IMAD R41, R41, -0xa0, RZ ;  /* 0xffffff6029297824 */ /* 0x000fca00078e02ff */
[----:B-1----:R-:W-:-:S14]  /*0e70*/  R2UR UR7, R41 ;  /* 0x00000000290772ca */ /* 0x002fdc00000e0000 */
[----:B------:R-:W1:Y:S01]  /*0e80*/  LDCU UR7, c[0x0][UR7+0x2b4] ;  /* 0x00005680070777ac */ /* 0x000e620008000800 */
[----:B------:R-:W4:Y:S08]  /*0e90*/  S2UR UR4, SR_CTAID.Y ;  /* 0x00000000000479c3 */ /* 0x000f300000002600 */
[----:B------:R-:W1:Y:S01]  /*0ea0*/  LDC R9, c[0x0][0xb24] ;  /* 0x0002c900ff097b82 */ /* 0x000e620000000800 */
[----:B--2---:R-:W-:-:S02]  /*0eb0*/  I2FP.F32.U32 R4, UR6 ;  /* 0x0000000600047c45 */ /* 0x004fc40008201000 */
[----:B------:R-:W-:-:S05]  /*0ec0*/  CS2R.32 R5, SR_CgaSize ;  /* 0x0000000000057805 */ /* 0x000fca0000008a00 */
[----:B------:R-:W-:-:S06]  /*0ed0*/  IMAD R5, R5, -0xa0, RZ ;  /* 0xffffff6005057824 */ /* 0x000fcc00078e02ff */
[----:B------:R-:W2:Y:S01]  /*0ee0*/  LDC R5, c[0x0][R5+0x2a0] ;  /* 0x0000a80005057b82 */ /* 0x000ea20000000800 */
[----:B------:R-:W-:Y:S01]  /*0ef0*/  MOV R41, UR6 ;  /* 0x0000000600297c02 */ /* 0x000fe20008000f00 */
[----:B---3--:R-:W-:Y:S01]  /*0f00*/  FMUL R4, R4, UR9 ;  /* 0x0000000904047c20 */ /* 0x008fe20008400000 */
[----:B----4-:R-:W-:Y:S02]  /*0f10*/  I2FP.F32.U32 R2, UR4 ;  /* 0x0000000400027c45 */ /* 0x010fe40008201000 */
[----:B------:R-:W-:-:S05]  /*0f20*/  CS2R.32 R3, SR_CgaSize ;  /* 0x0000000000037805 */ /* 0x000fca0000008a00 */
[----:B------:R-:W-:-:S06]  /*0f30*/  IMAD R3, R3, -0xa0, RZ ;  /* 0xffffff6003037824 */ /* 0x000fcc00078e02ff */
[----:B------:R-:W3:Y:S01]  /*0f40*/  LDC R3, c[0x0][R3+0x2a4] ;  /* 0x0000a90003037b82 */ /* 0x000ee20000000800 */
[----:B------:R-:W4:Y:S01]  /*0f50*/  F2I.U32.TRUNC.NTZ R40, R4 ;  /* 0x0000000400287305 */ /* 0x000f22000020f000 */
[----:B------:R-:W-:Y:S01]  /*0f60*/  MOV R39, UR4 ;  /* 0x0000000400277c02 */ /* 0x000fe20008000f00 */
[----:B-1----:R-:W-:-:S05]  /*0f70*/  FMUL R2, R2, UR7 ;  /* 0x0000000702027c20 */ /* 0x002fca0008400000 */
[----:B------:R-:W-:Y:S01]  /*0f80*/  BAR.SYNC.DEFER_BLOCKING 0x0 ;  /* 0x0000000000007b1d */ /* 0x000fe20000010000 */
[----:B------:R-:W-:-:S05]  /*0f90*/  ISETP.GE.AND P0, PT, R9, 0x1, PT ;  /* 0x000000010900780c */ /* 0x000fca0003f06270 */
[----:B------:R-:W1:Y:S02]  /*0fa0*/  F2I.U32.TRUNC.NTZ R38, R2 ;  /* 0x0000000200267305 */ /* 0x000e64000020f000 */
[----:B------:R-:W3:Y:S01]  /*0fb0*/  S2UR UR36, SR_CTAID.Z ;  /* 0x00000000002479c3 */ /* 0x000ee20000002700 */
[----:B----4-:R-:W-:-:S05]  /*0fc0*/  IADD3 R40, PT, PT, -R40, RZ, RZ ;  /* 0x000000ff28287210 */ /* 0x010fca0007ffe1ff */
[----:B--2---:R-:W-:Y:S01]  /*0fd0*/  IMAD R40, R5, R40, UR6 ;  /* 0x0000000605287e24 */ /* 0x004fe2000f8e0228 */
[----:B-1----:R-:W-:-:S05]  /*0fe0*/  IADD3 R38, PT, PT, -R38, RZ, RZ ;  /* 0x000000ff26267210 */ /* 0x002fca0007ffe1ff */
[----:B---3--:R-:W-:Y:S01]  /*0ff0*/  IMAD R38, R3, R38, UR4 ;  /* 0x0000000403267e24 */ /* 0x008fe2000f8e0226 */
[----:B------:R-:W-:Y:S06]  /*1000*/  @!P0 BRA `(.L_x_16) ;  /* 0x0000000000b88947 */ /* 0x000fec0003800000 */
[----:B------:R-:W1:Y:S01]  /*1010*/  LDC.64 R4, c[0x0][0xb18] ;  /* 0x0002c600ff047b82 */ /* 0x000e620000000a00 */
[----:B------:R-:W-:-:S07]  /*1020*/  ISETP.NE.AND P0, PT, R9, 0x1, PT ;  /* 0x000000010900780c */ /* 0x000fce0003f05270 */
[----:B------:R-:W2:Y:S08]  /*1030*/  LDC R10, c[0x0][0xb0c] ;  /* 0x0002c300ff0a7b82 */ /* 0x000eb00000000800 */
[----:B------:R-:W3:Y:S08]  /*1040*/  LDC R11, c[0x0][0x370] ;  /* 0x0000dc00ff0b7b82 */ /* 0x000ef00000000800 */
[----:B------:R-:W4:Y:S01]  /*1050*/  LDC R12, c[0x0][0x374] ;  /* 0x0000dd00ff0c7b82 */ /* 0x000f220000000800 */
[----:B-1----:R-:W-:-:S07]  /*1060*/  ISETP.NE.AND P1, PT, R4, 0x1, PT ;  /* 0x000000010400780c */ /* 0x002fce0003f25270 */
[----:B------:R-:W3:Y:S01]  /*1070*/  LDC.64 R6, c[0x0][0xb10] ;  /* 0x0002c400ff067b82 */ /* 0x000ee20000000a00 */
[----:B--2---:R-:W-:-:S07]  /*1080*/  ISETP.NE.AND P2, PT, R10, 0x1, PT ;  /* 0x000000010a00780c */ /* 0x004fce0003f45270 */
[----:B------:R-:W1:Y:S08]  /*1090*/  LDC R8, c[0x0][0xb20] ;  /* 0x0002c800ff087b82 */ /* 0x000e700000000800 */
[----:B------:R-:W2:Y:S01]  /*10a0*/  LDC.64 R2, c[0x0][0xb28] ;  /* 0x0002ca00ff027b82 */ /* 0x000ea20000000a00 */
[----:B----4-:R-:W-:-:S04]  /*10b0*/  IMAD.HI.U32 R13, R12, R5, RZ ;  /* 0x000000050c0d7227 */ /* 0x010fc800078e00ff */
[----:B------:R-:W-:-:S04]  /*10c0*/  IMAD.HI.U32 R5, R39, R5, RZ ;  /* 0x0000000527057227 */ /* 0x000fc800078e00ff */
[----:B---3--:R-:W-:-:S04]  /*10d0*/  IMAD.HI.U32 R14, R11, R6, RZ ;  /* 0x000000060b0e7227 */ /* 0x008fc800078e00ff */
[----:B------:R-:W-:Y:S01]  /*10e0*/  IMAD.HI.U32 R16, R41, R6, RZ ;  /* 0x0000000629107227 */ /* 0x000fe200078e00ff */
[-C--:B------:R-:W-:Y:S02]  /*10f0*/  @P2 SHF.R.U32.HI R11, RZ, R7.reuse, R14 ;  /* 0x00000007ff0b2219 */ /* 0x080fe4000001160e */
[-C--:B-1----:R-:W-:Y:S02]  /*1100*/  @P1 SHF.R.U32.HI R12, RZ, R8.reuse, R13 ;  /* 0x00000008ff0c1219 */ /* 0x082fe4000001160d */
[----:B------:R-:W-:Y:S02]  /*1110*/  SHF.R.U32.HI R8, RZ, R8, R5 ;  /* 0x00000008ff087219 */ /* 0x000fe40000011605 */
[----:B------:R-:W-:Y:S02]  /*1120*/  SHF.R.U32.HI R16, RZ, R7, R16 ;  /* 0x00000007ff107219 */ /* 0x000fe40000011610 */
[----:B------:R-:W-:Y:S01]  /*1130*/  SEL R5, R39, R8, !P1 ;  /* 0x0000000827057207 */ /* 0x000fe20004800000 */
[----:B--2---:R-:W-:Y:S01]  /*1140*/  IMAD.HI.U32 R14, R12, R2, RZ ;  /* 0x000000020c0e7227 */ /* 0x004fe200078e00ff */
[----:B------:R-:W-:-:S03]  /*1150*/  SEL R7, R41, R16, !P2 ;  /* 0x0000001029077207 */ /* 0x000fc60005000000 */
[----:B------:R-:W-:Y:S01]  /*1160*/  IMAD.HI.U32 R6, R11, R2, RZ ;  /* 0x000000020b067227 */ /* 0x000fe200078e00ff */
[----:B------:R-:W-:-:S04]  /*1170*/  @P0 SHF.R.U32.HI R12, RZ, R3, R14 ;  /* 0x00000003ff0c0219 */ /* 0x000fc8000001160e */
[----:B------:R-:W-:Y:S01]  /*1180*/  @P0 SHF.R.U32.HI R11, RZ, R3, R6 ;  /* 0x00000003ff0b0219 */ /* 0x000fe20000011606 */
[----:B------:R-:W-:-:S04]  /*1190*/  IMAD R12, R12, R9, RZ ;  /* 0x000000090c0c7224 */ /* 0x000fc800078e02ff */
[----:B------:R-:W-:Y:S01]  /*11a0*/  IMAD R6, R11, R9, RZ ;  /* 0x000000090b067224 */ /* 0x000fe200078e02ff */
[----:B------:R-:W-:-:S04]  /*11b0*/  ISETP.GE.AND P1, PT, R5, R12, PT ;  /* 0x0000000c0500720c */ /* 0x000fc80003f26270 */
[----:B------:R-:W-:Y:S01]  /*11c0*/  ISETP.GE.OR P1, PT, R7, R6, P1 ;  /* 0x000000060700720c */ /* 0x000fe20000f26670 */
[----:B------:R-:W-:-:S05]  /*11d0*/  IMAD.HI.U32 R6, R5, R2, RZ ;  /* 0x0000000205067227 */ /* 0x000fca00078e00ff */
[----:B------:R-:W-:-:S04]  /*11e0*/  SHF.R.U32.HI R6, RZ, R3, R6 ;  /* 0x00000003ff067219 */ /* 0x000fc80000011606 */
[----:B------:R-:W-:-:S03]  /*11f0*/  SEL R6, R5, R6, !P0 ;  /* 0x0000000605067207 */ /* 0x000fc60004000000 */
[----:B------:R-:W-:Y:S01]  /*1200*/  @!P1 IMAD.HI.U32 R8, R7, R2, RZ ;  /* 0x0000000207089227 */ /* 0x000fe200078e00ff */
[----:B------:R-:W-:-:S04]  /*1210*/  IADD3 R2, PT, PT, -R6, RZ, RZ ;  /* 0x000000ff06027210 */ /* 0x000fc80007ffe1ff */
[----:B------:R-:W-:Y:S01]  /*1220*/  @!P1 SHF.R.U32.HI R8, RZ, R3, R8 ;  /* 0x00000003ff089219 */ /* 0x000fe20000011608 */
[----:B------:R-:W-:-:S03]  /*1230*/  IMAD R2, R9, R2, R5 ;  /* 0x0000000209027224 */ /* 0x000fc600078e0205 */
[----:B------:R-:W-:Y:S02]  /*1240*/  @!P1 SEL R3, R7, R8, !P0 ;  /* 0x0000000807039207 */ /* 0x000fe40004000000 */
[----:B------:R-:W-:-:S03]  /*1250*/  IADD3 R8, PT, PT, -R5, RZ, RZ ;  /* 0x000000ff05087210 */ /* 0x000fc60007ffe1ff */
[--C-:B------:R-:W-:Y:S02]  /*1260*/  @!P1 IMAD.IADD R6, R6, 0x1, -R3.reuse ;  /* 0x0000000106069824 */ /* 0x100fe400078e0a03 */
[----:B------:R-:W-:Y:S01]  /*1270*/  @!P1 IMAD R3, R2, R11, R3 ;  /* 0x0000000b02039224 */ /* 0x000fe200078e0203 */
[----:B------:R-:W-:Y:S01]  /*1280*/  IADD3 R2, PT, PT, -R7, RZ, RZ ;  /* 0x000000ff07027210 */ /* 0x000fe20007ffe1ff */
[----:B------:R-:W-:Y:S02]  /*1290*/  @!P1 IMAD R5, R6, R9, R7 ;  /* 0x0000000906059224 */ /* 0x000fe400078e0207 */
[----:B------:R-:W-:Y:S02]  /*12a0*/  IMAD R8, R4, R8, R39 ;  /* 0x0000000804087224 */ /* 0x000fe400078e0227 */
[----:B------:R-:W-:Y:S02]  /*12b0*/  @!P1 IMAD.MOV.U32 R7, RZ, RZ, R3 ;  /* 0x000000ffff079224 */ /* 0x000fe400078e0003 */
[----:B------:R-:W-:-:S02]  /*12c0*/  IMAD R2, R10, R2, R41 ;  /* 0x000000020a027224 */ /* 0x000fc400078e0229 */
[----:B------:R-:W-:Y:S02]  /*12d0*/  IMAD R39, R5, R4, R8 ;  /* 0x0000000405277224 */ /* 0x000fe400078e0208 */
[----:B------:R-:W-:Y:S02]  /*12e0*/  IMAD R41, R7, R10, R2 ;  /* 0x0000000a07297224 */ /* 0x000fe400078e0202 */
.L_x_16:
[----:B------:R-:W1:Y:S01]  /*12f0*/  LDCU UR6, c[0x0][0xb30] ;  /* 0x00016600ff0677ac */ /* 0x000e620008000800 */
[----:B------:R-:W2:Y:S08]  /*1300*/  S2UR UR4, SR_CgaCtaId ;  /* 0x00000000000479c3 */ /* 0x000eb00000008800 */
[----:B------:R-:W3:Y:S01]  /*1310*/  LDC R22, c[0x0][0xb24] ;  /* 0x0002c900ff167b82 */ /* 0x000ee20000000800 */
[----:B-1----:R-:W-:-:S09]  /*1320*/  UISETP.NE.AND UP1, UPT, UR6, 0x1, UPT ;  /* 0x000000010600788c */ /* 0x002fd2000bf25270 */
[----:B--2---:R-:W-:Y:S05]  /*1330*/  BRA.U UP1, `(.L_x_17) ;  /* 0x0000000101407547 */ /* 0x004fea000b800000 */
[----:B------:R-:W1:Y:S08]  /*1340*/  LDC.64 R4, c[0x0][0xb10] ;  /* 0x0002c400ff047b82 */ /* 0x000e700000000a00 */
[----:B------:R-:W2:Y:S08]  /*1350*/  LDC.64 R2, c[0x0][0xb18] ;  /* 0x0002c600ff027b82 */ /* 0x000eb00000000a00 */
[----:B------:R-:W4:Y:S08]  /*1360*/  LDC R6, c[0x0][0xb20] ;  /* 0x0002c800ff067b82 */ /* 0x000f300000000800 */
[----:B------:R-:W3:Y:S01]  /*1370*/  LDC R8, c[0x0][0xb0c] ;  /* 0x0002c300ff087b82 */ /* 0x000ee20000000800 */
[----:B-1----:R-:W-:-:S05]  /*1380*/  IMAD.HI.U32 R4, R41, R4, RZ ;  /* 0x0000000429047227 */ /* 0x002fca00078e00ff */
[----:B------:R-:W-:Y:S01]  /*1390*/  SHF.R.U32.HI R4, RZ, R5, R4 ;  /* 0x00000005ff047219 */ /* 0x000fe20000011604 */
[----:B--2---:R-:W-:Y:S01]  /*13a0*/  IMAD.HI.U32 R3, R39, R3, RZ ;  /* 0x0000000327037227 */ /* 0x004fe200078e00ff */
[----:B------:R-:W-:-:S04]  /*13b0*/  ISETP.NE.AND P0, PT, R2, 0x1, PT ;  /* 0x000000010200780c */ /* 0x000fc80003f05270 */
[----:B----4-:R-:W-:-:S04]  /*13c0*/  SHF.R.U32.HI R6, RZ, R6, R3 ;  /* 0x00000006ff067219 */ /* 0x010fc80000011603 */
[----:B------:R-:W-:Y:S02]  /*13d0*/  SEL R3, R39, R6, !P0 ;  /* 0x0000000627037207 */ /* 0x000fe40004000000 */
[----:B---3--:R-:W-:-:S04]  /*13e0*/  ISETP.NE.AND P1, PT, R8, 0x1, PT ;  /* 0x000000010800780c */ /* 0x008fc80003f25270 */
[----:B------:R-:W-:-:S05]  /*13f0*/  SEL R4, R41, R4, !P1 ;  /* 0x0000000429047207 */ /* 0x000fca0004800000 */
[----:B------:R-:W-:Y:S02]  /*1400*/  IMAD.IADD R5, R3, 0x1, -R4 ;  /* 0x0000000103057824 */ /* 0x000fe400078e0a04 */
[----:B------:R-:W-:Y:S02]  /*1410*/  IMAD.IADD R3, R4, 0x1, -R3 ;  /* 0x0000000104037824 */ /* 0x000fe400078e0a03 */
[----:B------:R-:W-:Y:S02]  /*1420*/  IMAD R41, R5, R8, R41 ;  /* 0x0000000805297224 */ /* 0x000fe400078e0229 */
[----:B------:R-:W-:-:S07]  /*1430*/  IMAD R39, R3, R2, R39 ;  /* 0x0000000203277224 */ /* 0x000fce00078e0227 */
.L_x_17:
[----:B------:R-:W-:Y:S01]  /*1440*/  BAR.SYNC.DEFER_BLOCKING 0x0 ;  /* 0x0000000000007b1d */ /* 0x000fe20000010000 */
[----:B------:R-:W-:Y:S01]  /*1450*/  UISETP.NE.AND UP1, UPT, UR8, 0x2, UPT ;  /* 0x000000020800788c */ /* 0x000fe2000bf25270 */
[----:B------:R-:W-:Y:S02]  /*1460*/  ISETP.NE.OR P5, PT, R0, 0x2, !P5 ;  /* 0x000000020000780c */ /* 0x000fe40006fa5670 */
[----:B------:R-:W-:-:S06]  /*1470*/  LOP3.LUT R2, R52, 0x1f, RZ, 0xc0, !PT ;  /* 0x0000001f34027812 */ /* 0x000fcc00078ec0ff */
[----:B------:R-:W-:Y:S05]  /*1480*/  BRA.U UP1, `(.L_x_18) ;  /* 0x0000001501d87547 */ /* 0x000fea000b800000 */
[----:B------:R-:W1:Y:S01]  /*1490*/  LDCU UR14, c[0x0][0x38c] ;  /* 0x00007180ff0e77ac */ /* 0x000e620008000800 */
[----:B------:R-:W2:Y:S01]  /*14a0*/  LDC R9, c[0x0][0x370] ;  /* 0x0000dc00ff097b82 */ /* 0x000ea20000000800 */
[----:B------:R-:W-:Y:S01]  /*14b0*/  PLOP3.LUT P1, PT, PT, PT, UP2, 0x80, 0x8 ;  /* 0x000000000008781c */ /* 0x000fe20003f2f028 */
[----:B------:R-:W-:Y:S01]  /*14c0*/  HFMA2 R12, -RZ, RZ, 0, 0 ;  /* 0x00000000ff0c7431 */ /* 0x000fe200000001ff */
[----:B------:R-:W-:Y:S01]  /*14d0*/  ISETP.EQ.OR P4, PT, R2, RZ, P5 ;  /* 0x000000ff0200720c */ /* 0x000fe20002f82670 */
[----:B------:R-:W-:Y:S01]  /*14e0*/  IMAD.MOV.U32 R15, RZ, RZ, 0x1 ;  /* 0x00000001ff0f7424 */ /* 0x000fe200078e00ff */
[----:B------:R-:W-:Y:S01]  /*14f0*/  PLOP3.LUT P1, PT, P1, PT, PT, 0x8, 0x80 ;  /* 0x000000000080781c */ /* 0x000fe20000f2e170 */
[----:B------:R-:W-:Y:S01]  /*1500*/  IMAD.MOV.U32 R14, RZ, RZ, RZ ;  /* 0x000000ffff0e7224 */ /* 0x000fe200078e00ff */
[----:B------:R-:W-:Y:S01]  /*1510*/  MOV R8, 0x1 ;  /* 0x0000000100087802 */ /* 0x000fe20000000f00 */
[----:B------:R-:W4:Y:S01]  /*1520*/  LDC R0, c[0x0][0x374] ;  /* 0x0000dd00ff007b82 */ /* 0x000f220000000800 */
[----:B------:R-:W-:Y:S01]  /*1530*/  IMAD.MOV.U32 R10, RZ, RZ, RZ ;  /* 0x000000ffff0a7224 */ /* 0x000fe200078e00ff */
[----:B------:R-:W2:Y:S01]  /*1540*/  LDCU.64 UR22, c[0x0][0x348] ;  /* 0x00006900ff1677ac */ /* 0x000ea20008000a00 */
[----:B------:R-:W-:Y:S01]  /*1550*/  UMOV UR7, URZ ;  /* 0x000000ff00077c82 */ /* 0x000fe20008000000 */
[----:B-1----:R-:W-:-:S04]  /*1560*/  UIADD3 UR6, UPT, UPT, UR14, 0x7f, URZ ;  /* 0x0000007f0e067890 */ /* 0x002fc8000fffe0ff */
[----:B------:R-:W-:-:S04]  /*1570*/  USHF.R.S32.HI UR5, URZ, 0x1f, UR6 ;  /* 0x0000001fff057899 */ /* 0x000fc80008011406 */
[----:B------:R-:W-:-:S04]  /*1580*/  ULEA.HI UR5, UR5, UR6, URZ, 0x7 ;  /* 0x0000000605057291 */ /* 0x000fc8000f8f38ff */
[----:B------:R-:W-:Y:S02]  /*1590*/  USHF.R.S32.HI UR21, URZ, 0x7, UR5 ;  /* 0x00000007ff157899 */ /* 0x000fe40008011405 */
[----:B------:R-:W-:Y:S02]  /*15a0*/  UIADD3 UR5, UPT, UPT, UR14, -0x1, URZ ;  /* 0xffffffff0e057890 */ /* 0x000fe4000fffe0ff */
[----:B------:R-:W-:Y:S02]  /*15b0*/  UISETP.LT.U32.AND UP0, UPT, UR21, 0xc, UPT ;  /* 0x0000000c1500788c */ /* 0x000fe4000bf01070 */
[----:B------:R-:W-:Y:S02]  /*15c0*/  UISETP.GE.U32.AND UP1, UPT, UR5, -0xff, UPT ;  /* 0xffffff010500788c */ /* 0x000fe4000bf26070 */
[----:B------:R-:W-:Y:S02]  /*15d0*/  USEL UR15, UR21, 0xc, UP0 ;  /* 0x0000000c150f7887 */ /* 0x000fe40008000000 */
[----:B------:R-:W-:-:S02]  /*15e0*/  UIADD3 UR14, UPT, UPT, UR14, 0xfe, URZ ;  /* 0x000000fe0e0e7890 */ /* 0x000fc4000fffe0ff */
[----:B------:R-:W-:Y:S02]  /*15f0*/  UIADD3 UR6, UPT, UPT, UR15, -0x1, URZ ;  /* 0xffffffff0f067890 */ /* 0x000fe4000fffe0ff */
[----:B------:R-:W-:-:S03]  /*1600*/  UIADD3 UR13, UPT, UPT, UR21, -UR15, URZ ;  /* 0x8000000f150d7290 */ /* 0x000fc6000fffe0ff */
[----:B------:R-:W-:-:S04]  /*1610*/  @UP1 UIADD3 UR6, UPT, UPT, UR15, URZ, URZ ;  /* 0x000000ff0f061290 */ /* 0x000fc8000fffe0ff */
[----:B--2---:R-:W-:-:S12]  /*1620*/  UIADD3 UR6, UPT, UPT, UR6, 0x1, URZ ;  /* 0x0000000106067890 */ /* 0x004fd8000fffe0ff */
.L_x_36:
[----:B------:R-:W-:Y:S01]  /*1630*/  UISETP.NE.AND UP0, UPT, UR4, URZ, UPT ;  /* 0x000000ff0400728c */ /* 0x000fe2000bf05270 */
[----:B------:R-:W1:Y:S08]  /*1640*/  S2UR UR4, SR_CgaCtaId ;  /* 0x00000000000479c3 */ /* 0x000e700000008800 */
[----:B------:R-:W-:Y:S05]  /*1650*/  BRA.U UP0, `(.L_x_19) ;  /* 0x0000000100347547 */ /* 0x000fea000b800000 */
[----:B------:R-:W2:Y:S01]  /*1660*/  S2R R2, SR_CgaCtaId ;  /* 0x0000000000027919 */ /* 0x000ea20000008800 */
[----:B------:R-:W-:-:S04]  /*1670*/  MOV R3, 0x400 ;  /* 0x0000040000037802 */ /* 0x000fc80000000f00 */
[----:B--2---:R-:W-:Y:S02]  /*1680*/  LEA R3, R2, R3, 0x18 ;  /* 0x0000000302037211 */ /* 0x004fe400078ec0ff */
[----:B------:R-:W-:-:S03]  /*1690*/  SHF.L.U32 R2, R8, 0x1f, RZ ;  /* 0x0000001f08027819 */ /* 0x000fc600000006ff */
[----:B------:R-:W-:-:S04]  /*16a0*/  IMAD R3, R10, 0x8, R3 ;  /* 0x000000080a037824 */ /* 0x000fc800078e0203 */
[----:B------:R-:W2:Y:S02]  /*16b0*/  SYNCS.PHASECHK.TRANS64.TRYWAIT P0, [R3+URZ+0x160], R2 ;  /* 0x00016002030075a7 */ /* 0x000ea400080011ff */
[----:B--2---:R-:W-:Y:S05]  /*16c0*/  @!P0 BRA `(.L_x_20) ;  /* 0x0000004c002c8947 */ /* 0x004fea0003800000 */
.L_x_106:
[----:B------:R-:W-:Y:S01]  /*16d0*/  VIADD R10, R10, 0x1 ;  /* 0x000000010a0a7836 */ /* 0x000fe20000000000 */
[----:B------:R2:W-:Y:S04]  /*16e0*/  SYNCS.ARRIVE.TRANS64.A1T0 RZ, [R3+URZ+0x150], RZ ;  /* 0x000150ff03ff79a7 */ /* 0x0005e800081000ff */
[----:B------:R-:W-:-:S04]  /*16f0*/  ISETP.NE.AND P0, PT, R10, 0x2, PT ;  /* 0x000000020a00780c */ /* 0x000fc80003f05270 */
[----:B------:R-:W-:Y:S02]  /*1700*/  SEL R10, R10, RZ, P0 ;  /* 0x000000ff0a0a7207 */ /* 0x000fe40000000000 */
[----:B--2---:R-:W-:-:S04]  /*1710*/  SEL R3, RZ, 0x1, P0 ;  /* 0x00000001ff037807 */ /* 0x004fc80000000000 */
[----:B------:R-:W-:-:S07]  /*1720*/  LOP3.LUT R8, R8, R3, RZ, 0x3c, !PT ;  /* 0x0000000308087212 */ /* 0x000fce00078e3cff */
.L_x_19:
[----:B------:R-:W-:Y:S01]  /*1730*/  UMOV UR5, 0x400 ;  /* 0x0000040000057882 */ /* 0x000fe20000000000 */
[----:B------:R-:W-:Y:S01]  /*1740*/  SHF.L.U32 R2, R15, 0x1f, RZ ;  /* 0x0000001f0f027819 */ /* 0x000fe200000006ff */
[----:B-1----:R-:W-:Y:S01]  /*1750*/  ULEA UR5, UR4, UR5, 0x18 ;  /* 0x0000000504057291 */ /* 0x002fe2000f8ec0ff */
[----:B------:R-:W-:Y:S01]  /*1760*/  R2UR UR35, R41 ;  /* 0x00000000292372ca */ /* 0x000fe200000e0000 */
[----:B------:R-:W-:Y:S01]  /*1770*/  UISETP.GE.U32.AND UP0, UPT, UR14, 0xff, UPT ;  /* 0x000000ff0e00788c */ /* 0x000fe2000bf06070 */
[----:B------:R-:W-:Y:S01]  /*1780*/  R2UR UR19, R39 ;  /* 0x00000000271372ca */ /* 0x000fe200000e0000 */
[----:B------:R-:W-:Y:S01]  /*1790*/  ULEA UR8, UR7, UR5, 0x3 ;  /* 0x0000000507087291 */ /* 0x000fe2000f8e18ff */
[----:B------:R-:W-:-:S08]  /*17a0*/  UMOV UR30, URZ ;  /* 0x000000ff001e7c82 */ /* 0x000fd00008000000 */
[----:B------:R1:W2:Y:S01]  /*17b0*/  SYNCS.PHASECHK.TRANS64.TRYWAIT P0, [UR8+0x60], R2 ;  /* 0x00006002ff0075a7 */ /* 0x0002a20008001108 */
[----:B------:R-:W-:Y:S02]  /*17c0*/  USHF.L.U32 UR35, UR35, 0x6, URZ ;  /* 0x0000000623237899 */ /* 0x000fe400080006ff */
[----:B------:R-:W-:Y:S01]  /*17d0*/  USHF.L.U32 UR19, UR19, 0x3, URZ ;  /* 0x0000000313137899 */ /* 0x000fe200080006ff */
[----:B------:R-:W-:Y:S11]  /*17e0*/  BRA.U !UP0, `(.L_x_21) ;  /* 0x0000000108d87547 */ /* 0x000ff6000b800000 */
[----:B------:R-:W-:Y:S01]  /*17f0*/  UMOV UR29, URZ ;  /* 0x000000ff001d7c82 */ /* 0x000fe20008000000 */
[----:B------:R-:W-:-:S05]  /*1800*/  UMOV UR31, UR7 ;  /* 0x00000007001f7c82 */ /* 0x000fca0008000000 */
.L_x_26:
[----:B-1----:R-:W-:Y:S01]  /*1810*/  ULEA UR33, UR31, UR5, 0x3 ;  /* 0x000000051f217291 */ /* 0x002fe2000f8e18ff */
[----:B--2---:R-:W-:Y:S01]  /*1820*/  @!P5 MOV R3, 0x4800 ;  /* 0x000048000003d802 */ /* 0x004fe20000000f00 */
[----:B--2---:R-:W-:Y:S10]  /*1830*/  @P0 BRA `(.L_x_22) ;  /* 0x00000000000c0947 */ /* 0x004ff40003800000 */
[----:B------:R-:W-:-:S04]  /*1840*/  SHF.L.U32 R5, R15, 0x1f, RZ ;  /* 0x0000001f0f057819 */ /* 0x000fc800000006ff */
[----:B------:R-:W2:Y:S02]  /*1850*/  SYNCS.PHASECHK.TRANS64.TRYWAIT P0, [UR33+0x60], R5 ;  /* 0x00006005ff0075a7 */ /* 0x000ea40008001121 */
[----:B--2---:R-:W-:Y:S05]  /*1860*/  @!P0 BRA `(.L_x_23) ;  /* 0x0000004800d88947 */ /* 0x004fea0003800000 */
.L_x_22:
[----:B------:R2:W-:Y:S01]  /*1870*/  @!P5 SYNCS.ARRIVE.TRANS64 RZ, [UR33], R3 ;  /* 0x00000003ffffd9a7 */ /* 0x0005e20008000021 */
[----:B------:R-:W-:Y:S04]  /*1880*/  BSSY.RECONVERGENT B0, `(.L_x_24) ;  /* 0x0000003000007945 */ /* 0x000fe80003800200 */
[----:B------:R-:W-:Y:S05]  /*1890*/  @P4 BRA `(.L_x_25) ;  /* 0x0000000000044947 */ /* 0x000fea0003800000 */
[----:B------:R-:W-:Y:S05]  /*18a0*/  BPT.TRAP 0x1 ;  /* 0x000000040000795c */ /* 0x000fea0000300000 */
.L_x_25:
[----:B------:R-:W-:Y:S05]  /*18b0*/  BSYNC.RECONVERGENT B0 ;  /* 0x0000000000007941 */ /* 0x000fea0003800200 */
.L_x_24:
[----:B------:R-:W-:Y:S02]  /*18c0*/  UIADD3 UR7, UPT, UPT, UR31, 0x1, URZ ;  /* 0x000000011f077890 */ /* 0x000fe4000fffe0ff */
[----:B------:R-:W-:Y:S02]  /*18d0*/  ULEA UR24, UR31, UR5, 0xe ;  /* 0x000000051f187291 */ /* 0x000fe4000f8e70ff */
[----:B------:R-:W-:Y:S02]  /*18e0*/  UISETP.NE.AND UP0, UPT, UR7, 0xc, UPT ;  /* 0x0000000c0700788c */ /* 0x000fe4000bf05270 */
[----:B------:R-:W-:Y:S02]  /*18f0*/  UIADD3 UR42, UP1, UPT, UR22, 0x80, URZ ;  /* 0x00000080162a7890 */ /* 0x000fe4000ff3e0ff */
[----:B------:R-:W-:Y:S02]  /*1900*/  USEL UR9, URZ, 0x1, UP0 ;  /* 0x00000001ff097887 */ /* 0x000fe40008000000 */
[----:B------:R-:W-:-:S02]  /*1910*/  USEL UR7, UR7, URZ, UP0 ;  /* 0x000000ff07077287 */ /* 0x000fc40008000000 */
[----:B------:R-:W-:Y:S02]  /*1920*/  USHF.L.U32 UR34, UR29, 0x7, URZ ;  /* 0x000000071d227899 */ /* 0x000fe400080006ff */
[----:B------:R-:W-:Y:S01]  /*1930*/  ULEA UR8, UR7, UR5, 0x3 ;  /* 0x0000000507087291 */ /* 0x000fe2000f8e18ff */
[----:B------:R-:W-:Y:S01]  /*1940*/  LOP3.LUT R15, R15, UR9, RZ, 0x3c, !PT ;  /* 0x000000090f0f7c12 */ /* 0x000fe2000f8e3cff */
[----:B------:R-:W-:Y:S02]  /*1950*/  UIADD3 UR40, UP0, UPT, UR22, 0x180, URZ ;  /* 0x0000018016287890 */ /* 0x000fe4000ff1e0ff */
[----:B------:R-:W-:Y:S01]  /*1960*/  UIADD3.X UR43, UPT, UPT, URZ, UR23, URZ, UP1, !UPT ;  /* 0x00000017ff2b7290 */ /* 0x000fe20008ffe4ff */
[----:B-1----:R-:W-:Y:S01]  /*1970*/  SHF.L.U32 R2, R15, 0x1f, RZ ;  /* 0x0000001f0f027819 */ /* 0x002fe200000006ff */
[----:B------:R-:W-:Y:S02]  /*1980*/  UIADD3 UR32, UPT, UPT, UR24, 0xa80, URZ ;  /* 0x00000a8018207890 */ /* 0x000fe4000fffe0ff */
[----:B------:R-:W-:Y:S01]  /*1990*/  UIADD3 UR26, UPT, UPT, UR34, 0x40, URZ ;  /* 0x00000040221a7890 */ /* 0x000fe2000fffe0ff */
[----:B------:R1:W1:Y:S01]  /*19a0*/  SYNCS.PHASECHK.TRANS64.TRYWAIT P0, [UR8+0x60], R2 ;  /* 0x00006002ff0075a7 */ /* 0x0002620008001108 */
[----:B------:R-:W-:-:S02]  /*19b0*/  ULEA UR8, UR31, UR5, 0xb ;  /* 0x000000051f087291 */ /* 0x000fc4000f8e58ff */
[----:B------:R-:W-:Y:S02]  /*19c0*/  UIADD3 UR24, UPT, UPT, UR24, 0x2a80, URZ ;  /* 0x00002a8018187890 */ /* 0x000fe4000fffe0ff */
[----:B------:R-:W-:Y:S02]  /*19d0*/  UIADD3.X UR41, UPT, UPT, URZ, UR23, URZ, UP0, !UPT ;  /* 0x00000017ff297290 */ /* 0x000fe400087fe4ff */
[----:B------:R-:W-:Y:S02]  /*19e0*/  UIADD3 UR16, UPT, UPT, UR8, 0x30a80, URZ ;  /* 0x00030a8008107890 */ /* 0x000fe4000fffe0ff */
[----:B------:R-:W-:Y:S01]  /*19f0*/  UIADD3 UR8, UPT, UPT, UR8, 0x30e80, URZ ;  /* 0x00030e8008087890 */ /* 0x000fe2000fffe0ff */
[----:B------:R-:W-:Y:S01]  /*1a00*/  UMOV UR38, 0x0 ;  /* 0x0000000000267882 */ /* 0x000fe20000000000 */
[----:B------:R-:W-:Y:S01]  /*1a10*/  UMOV UR39, 0x10000000 ;  /* 0x1000000000277882 */ /* 0x000fe20000000000 */
[----:B------:R-:W-:Y:S01]  /*1a20*/  UMOV UR25, UR33 ;  /* 0x0000002100197c82 */ /* 0x000fe20008000000 */
[----:B------:R-:W-:Y:S01]  /*1a30*/  UMOV UR27, UR35 ;  /* 0x00000023001b7c82 */ /* 0x000fe20008000000 */
[----:B------:R-:W-:Y:S01]  /*1a40*/  UMOV UR28, UR36 ;  /* 0x00000024001c7c82 */ /* 0x000fe20008000000 */
[----:B------:R-:W-:Y:S01]  /*1a50*/  UMOV UR17, UR33 ;  /* 0x0000002100117c82 */ /* 0x000fe20008000000 */
[----:B------:R-:W-:Y:S01]  /*1a60*/  UMOV UR20, UR36 ;  /* 0x0000002400147c82 */ /* 0x000fe20008000000 */
[----:B------:R-:W-:Y:S01]  /*1a70*/  UMOV UR18, UR34 ;  /* 0x0000002200127c82 */ /* 0x000fe20008000000 */
[----:B------:R1:W-:Y:S01]  /*1a80*/  UTMALDG.3D [UR32], [UR42], desc[UR38] ;  /* 0x000026202a0075b4 */ /* 0x0003e20008011000 */
[----:B------:R-:W-:Y:S01]  /*1a90*/  UMOV UR11, UR19 ;  /* 0x00000013000b7c82 */ /* 0x000fe20008000000 */
[----:B------:R-:W-:Y:S01]  /*1aa0*/  UMOV UR12, UR36 ;  /* 0x00000024000c7c82 */ /* 0x000fe20008000000 */
[----:B------:R-:W-:Y:S01]  /*1ab0*/  UMOV UR9, UR33 ;  /* 0x0000002100097c82 */ /* 0x000fe20008000000 */
[----:B------:R-:W-:Y:S01]  /*1ac0*/  UMOV UR10, UR26 ;  /* 0x0000001a000a7c82 */ /* 0x000fe20008000000 */
[----:B------:R-:W-:Y:S01]  /*1ad0*/  UIADD3 UR29, UPT, UPT, UR29, 0x1, URZ ;  /* 0x000000011d1d7890 */ /* 0x000fe2000fffe0ff */
[----:B------:R-:W-:Y:S01]  /*1ae0*/  UMOV UR30, UR6 ;  /* 0x00000006001e7c82 */ /* 0x000fe20008000000 */
[----:B------:R1:W-:Y:S02]  /*1af0*/  UTMALDG.3D [UR24], [UR42], desc[UR38] ;  /* 0x000026182a0075b4 */ /* 0x0003e40008011000 */
[----:B------:R-:W-:Y:S01]  /*1b00*/  UISETP.NE.AND UP0, UPT, UR29, UR6, UPT ;  /* 0x000000061d00728c */ /* 0x000fe2000bf05270 */
[----:B------:R-:W-:Y:S01]  /*1b10*/  UMOV UR31, UR7 ;  /* 0x00000007001f7c82 */ /* 0x000fe20008000000 */
[----:B------:R1:W-:Y:S01]  /*1b20*/  UTMALDG.3D [UR16], [UR40], desc[UR38] ;  /* 0x00002610280075b4 */ /* 0x0003e20008011000 */
[----:B------:R1:W-:Y:S06]  /*1b30*/  UTMALDG.3D [UR8], [UR40], desc[UR38] ;  /* 0x00002608280075b4 */ /* 0x0003ec0008011000 */
[----:B------:R-:W-:Y:S05]  /*1b40*/  BRA.U UP0, `(.L_x_26) ;  /* 0xfffffffd00307547 */ /* 0x000fea000b83ffff */
.L_x_21:
[----:B-1----:R-:W-:Y:S01]  /*1b50*/  ULEA UR8, UR7, UR5, 0x3 ;  /* 0x0000000507087291 */ /* 0x002fe2000f8e18ff */
[----:B------:R-:W-:Y:S01]  /*1b60*/  SHF.L.U32 R2, R15, 0x1f, RZ ;  /* 0x0000001f0f027819 */ /* 0x000fe200000006ff */
[----:B------:R-:W-:Y:S01]  /*1b70*/  @!P1 SYNCS.ARRIVE.TRANS64.A1T0 RZ, [UR5+0xe8], RZ ;  /* 0x0000e8ffffff99a7 */ /* 0x000fe20008100005 */
[----:B------:R-:W-:-:S06]  /*1b80*/  UISETP.GT.AND UP0, UPT, UR21, UR15, UPT ;  /* 0x0000000f1500728c */ /* 0x000fcc000bf04270 */
[----:B--2---:R1:W2:Y:S03]  /*1b90*/  SYNCS.PHASECHK.TRANS64.TRYWAIT P0, [UR8+0x60], R2 ;  /* 0x00006002ff0075a7 */ /* 0x0042a60008001108 */
[----:B------:R-:W-:Y:S05]  /*1ba0*/  BRA.U !UP0, `(.L_x_27) ;  /* 0x0000000108d47547 */ /* 0x000fea000b800000 */
[----:B------:R-:W-:Y:S01]  /*1bb0*/  UIADD3 UR29, UPT, UPT, UR13, UR30, URZ ;  /* 0x0000001e0d1d7290 */ /* 0x000fe2000fffe0ff */
[----:B------:R-:W-:-:S11]  /*1bc0*/  UMOV UR31, UR7 ;  /* 0x00000007001f7c82 */ /* 0x000fd60008000000 */
.L_x_32:
[----:B-1----:R-:W-:Y:S01]  /*1bd0*/  ULEA UR33, UR31, UR5, 0x3 ;  /* 0x000000051f217291 */ /* 0x002fe2000f8e18ff */
[----:B--2---:R-:W-:Y:S01]  /*1be0*/  @!P5 MOV R3, 0x4800 ;  /* 0x000048000003d802 */ /* 0x004fe20000000f00 */
[----:B--2---:R-:W-:Y:S10]  /*1bf0*/  @P0 BRA `(.L_x_28) ;  /* 0x00000000000c0947 */ /* 0x004ff40003800000 */
[----:B------:R-:W-:-:S04]  /*1c00*/  SHF.L.U32 R5, R15, 0x1f, RZ ;  /* 0x0000001f0f057819 */ /* 0x000fc800000006ff */
[----:B------:R-:W2:Y:S02]  /*1c10*/  SYNCS.PHASECHK.TRANS64.TRYWAIT P0, [UR33+0x60], R5 ;  /* 0x00006005ff0075a7 */ /* 0x000ea40008001121 */
[----:B--2---:R-:W-:Y:S05]  /*1c20*/  @!P0 BRA `(.L_x_29) ;  /* 0x0000004800008947 */ /* 0x004fea0003800000 */
.L_x_28:
[----:B------:R2:W-:Y:S01]  /*1c30*/  @!P5 SYNCS.ARRIVE.TRANS64 RZ, [UR33], R3 ;  /* 0x00000003ffffd9a7 */ /* 0x0005e20008000021 */
[----:B------:R-:W-:Y:S04]  /*1c40*/  BSSY.RECONVERGENT B0, `(.L_x_30) ;  /* 0x0000003000007945 */ /* 0x000fe80003800200 */
[----:B------:R-:W-:Y:S05]  /*1c50*/  @P4 BRA `(.L_x_31) ;  /* 0x0000000000044947 */ /* 0x000fea0003800000 */
[----:B------:R-:W-:Y:S05]  /*1c60*/  BPT.TRAP 0x1 ;  /* 0x000000040000795c */ /* 0x000fea0000300000 */
.L_x_31:
[----:B------:R-:W-:Y:S05]  /*1c70*/  BSYNC.RECONVERGENT B0 ;  /* 0x0000000000007941 */ /* 0x000fea0003800200 */
.L_x_30:
        /* <DEDUP_REMOVED lines=32> */
[----:B------:R-:W-:Y:S01]  /*1e80*/  UMOV UR10, UR26 ;  /* 0x0000001a000a7c82 */ /* 0x000fe20008000000 */
[----:B------:R-:W-:Y:S01]  /*1e90*/  UIADD3 UR30, UPT, UPT, UR30, 0x1, URZ ;  /* 0x000000011e1e7890 */ /* 0x000fe2000fffe0ff */
[----:B------:R1:W-:Y:S01]  /*1ea0*/  UTMALDG.3D [UR24], [UR42], desc[UR38] ;  /* 0x000026182a0075b4 */ /* 0x0003e20008011000 */
[----:B------:R-:W-:-:S02]  /*1eb0*/  UMOV UR31, UR7 ;  /* 0x00000007001f7c82 */ /* 0x000fc40008000000 */
[----:B------:R-:W-:Y:S01]  /*1ec0*/  UISETP.NE.AND UP0, UPT, UR30, UR29, UPT ;  /* 0x0000001d1e00728c */ /* 0x000fe2000bf05270 */
[----:B------:R1:W-:Y:S01]  /*1ed0*/  UTMALDG.3D [UR16], [UR40], desc[UR38] ;  /* 0x00002610280075b4 */ /* 0x0003e20008011000 */
[----:B------:R1:W-:Y:S07]  /*1ee0*/  UTMALDG.3D [UR8], [UR40], desc[UR38] ;  /* 0x00002608280075b4 */ /* 0x0003ee0008011000 */
[----:B------:R-:W-:Y:S05]  /*1ef0*/  BRA.U UP0, `(.L_x_32) ;  /* 0xfffffffd00347547 */ /* 0x000fea000b83ffff */
.L_x_27:
[----:B-1----:R-:W-:Y:S01]  /*1f00*/  LEA R2, R14, UR5, 0x3 ;  /* 0x000000050e027c11 */ /* 0x002fe2000f8e18ff */
[----:B------:R-:W-:Y:S01]  /*1f10*/  NOP ;  /* 0x0000000000007918 */ /* 0x000fe20000000000 */
[----:B--2---:R-:W-:Y:S02]  /*1f20*/  SHF.L.U32 R3, R12, 0x1f, RZ ;  /* 0x0000001f0c037819 */ /* 0x004fe400000006ff */
[----:B------:R-:W-:Y:S02]  /*1f30*/  LEA R4, R14, UR5, 0x4 ;  /* 0x000000050e047c11 */ /* 0x000fe4000f8e20ff */
[----:B------:R-:W1:Y:S02]  /*1f40*/  SYNCS.PHASECHK.TRANS64.TRYWAIT P0, [R2+URZ+0xf0], R3 ;  /* 0x0000f003020075a7 */ /* 0x000e6400080011ff */
[----:B-1----:R-:W-:Y:S05]  /*1f50*/  @!P0 BRA `(.L_x_33) ;  /* 0x00000044004c8947 */ /* 0x002fea0003800000 */
.L_x_109:
[----:B------:R-:W2:Y:S01]  /*1f60*/  LDS.128 R4, [R4+0x180] ;  /* 0x0001800004047984 */ /* 0x000ea20000000c00 */
[----:B---3--:R-:W-:Y:S01]  /*1f70*/  ISETP.GE.AND P0, PT, R22, 0x1, PT ;  /* 0x000000011600780c */ /* 0x008fe20003f06270 */
[----:B-1----:R-:W-:Y:S01]  /*1f80*/  VIADD R2, R2, 0x100 ;  /* 0x0000010002027836 */ /* 0x002fe20000000000 */
[----:B------:R-:W-:Y:S01]  /*1f90*/  @!PT LDS RZ, [RZ] ;  /* 0x00000000fffff984 */ /* 0x000fe20000000800 */
[----:B------:R-:W-:Y:S01]  /*1fa0*/  @!PT LDS RZ, [RZ] ;  /* 0x00000000fffff984 */ /* 0x000fe20000000800 */
[----:B------:R-:W-:Y:S01]  /*1fb0*/  @!PT LDS RZ, [RZ] ;  /* 0x00000000fffff984 */ /* 0x000fe20000000800 */
[----:B------:R-:W-:Y:S01]  /*1fc0*/  @!PT LDS RZ, [RZ] ;  /* 0x00000000fffff984 */ /* 0x000fe20000000800 */
[----:B------:R1:W-:Y:S06]  /*1fd0*/  MEMBAR.ALL.CTA ;  /* 0x0000000000007992 */ /* 0x0003ec0000008000 */
[----:B-1----:R-:W1:Y:S01]  /*1fe0*/  FENCE.VIEW.ASYNC.S ;  /* 0x00000000000073c6 */ /* 0x002e620000000000 */
[----:B------:R-:W-:-:S04]  /*1ff0*/  PRMT R2, RZ, 0x654, R2 ;  /* 0x00000654ff027816 */ /* 0x000fc80000000002 */
[----:B-1----:R1:W-:Y:S01]  /*2000*/  SYNCS.ARRIVE.TRANS64.RED.A1T0 RZ, [R2+URZ], RZ ;  /* 0x000000ff02ff79a7 */ /* 0x0023e200081004ff */
[----:B--2---:R-:W-:-:S13]  /*2010*/  LOP3.LUT P2, RZ, R6, 0x1, RZ, 0xc0, !PT ;  /* 0x0000000106ff7812 */ /* 0x004fda000784c0ff */
[----:B------:R-:W-:Y:S01]  /*2020*/  @P2 SHF.R.U32.HI R3, RZ, 0x10, R5 ;  /* 0x00000010ff032819 */ /* 0x000fe20000011605 */
[----:B------:R-:W-:Y:S01]  /*2030*/  VOTEU.ANY UP0, P2 ;  /* 0x0000000000ff7886 */ /* 0x000fe20001000100 */
[----:B------:R-:W-:Y:S02]  /*2040*/  @P2 MOV R13, R4 ;  /* 0x00000004000d2202 */ /* 0x000fe40000000f00 */
[----:B------:R-:W-:Y:S02]  /*2050*/  @P2 R2UR.BROADCAST UR8, R3 ;  /* 0x00000000030822ca */ /* 0x000fe400008e0000 */
[----:B------:R-:W-:-:S11]  /*2060*/  @P2 LOP3.LUT R11, R5, 0xffff, RZ, 0xc0, !PT ;  /* 0x0000ffff050b2812 */ /* 0x000fd600078ec0ff */
[----:B------:R-:W-:Y:S01]  /*2070*/  @UP0 UMOV UR36, UR8 ;  /* 0x0000000800240c82 */ /* 0x000fe20008000000 */
[----:B-1----:R-:W-:Y:S05]  /*2080*/  @!P0 BRA `(.L_x_34) ;  /* 0x0000000000b88947 */ /* 0x002fea0003800000 */
[----:B------:R-:W4:Y:S01]  /*2090*/  LDC.64 R4, c[0x0][0xb18] ;  /* 0x0002c600ff047b82 */ /* 0x000f220000000a00 */
[----:B------:R-:W-:-:S07]  /*20a0*/  ISETP.NE.AND P3, PT, R22, 0x1, PT ;  /* 0x000000011600780c */ /* 0x000fce0003f65270 */
[----:B------:R-:W1:Y:S08]  /*20b0*/  LDC.64 R6, c[0x0][0xb10] ;  /* 0x0002c400ff067b82 */ /* 0x000e700000000a00 */
[----:B------:R-:W2:Y:S08]  /*20c0*/  LDC R16, c[0x0][0xb20] ;  /* 0x0002c800ff107b82 */ /* 0x000eb00000000800 */
[----:B------:R-:W3:Y:S01]  /*20d0*/  LDC R18, c[0x0][0xb0c] ;  /* 0x0002c300ff127b82 */ /* 0x000ee20000000800 */
[----:B----4-:R-:W-:Y:S01]  /*20e0*/  IMAD.HI.U32 R17, R0, R5, RZ ;  /* 0x0000000500117227 */ /* 0x010fe200078e00ff */
[----:B------:R-:W-:-:S03]  /*20f0*/  ISETP.NE.AND P0, PT, R4, 0x1, PT ;  /* 0x000000010400780c */ /* 0x000fc60003f05270 */
[----:B------:R-:W-:-:S03]  /*2100*/  IMAD.HI.U32 R5, R11, R5, RZ ;  /* 0x000000050b057227 */ /* 0x000fc600078e00ff */
[----:B------:R-:W4:Y:S01]  /*2110*/  LDC.64 R2, c[0x0][0xb28] ;  /* 0x0002ca00ff027b82 */ /* 0x000f220000000a00 */
[----:B-1----:R-:W-:-:S04]  /*2120*/  IMAD.HI.U32 R20, R9, R6, RZ ;  /* 0x0000000609147227 */ /* 0x002fc800078e00ff */
[----:B------:R-:W-:Y:S01]  /*2130*/  IMAD.HI.U32 R24, R13, R6, RZ ;  /* 0x000000060d187227 */ /* 0x000fe200078e00ff */
[----:B------:R-:W-:Y:S02]  /*2140*/  SHF.R.U32.HI R20, RZ, R7, R20 ;  /* 0x00000007ff147219 */ /* 0x000fe40000011614 */
[-C--:B--2---:R-:W-:Y:S02]  /*2150*/  SHF.R.U32.HI R17, RZ, R16.reuse, R17 ;  /* 0x00000010ff117219 */ /* 0x084fe40000011611 */
[----:B------:R-:W-:Y:S02]  /*2160*/  SHF.R.U32.HI R16, RZ, R16, R5 ;  /* 0x00000010ff107219 */ /* 0x000fe40000011605 */
[----:B------:R-:W-:Y:S02]  /*2170*/  SEL R17, R0, R17, !P0 ;  /* 0x0000001100117207 */ /* 0x000fe40004000000 */
[----:B------:R-:W-:Y:S02]  /*2180*/  SHF.R.U32.HI R24, RZ, R7, R24 ;  /* 0x00000007ff187219 */ /* 0x000fe40000011618 */
[----:B---3--:R-:W-:-:S02]  /*2190*/  ISETP.NE.AND P1, PT, R18, 0x1, PT ;  /* 0x000000011200780c */ /* 0x008fc40003f25270 */
[----:B------:R-:W-:Y:S02]  /*21a0*/  SEL R5, R11, R16, !P0 ;  /* 0x000000100b057207 */ /* 0x000fe40004000000 */
[----:B------:R-:W-:Y:S02]  /*21b0*/  SEL R19, R9, R20, !P1 ;  /* 0x0000001409137207 */ /* 0x000fe40004800000 */
[----:B------:R-:W-:Y:S01]  /*21c0*/  SEL R7, R13, R24, !P1 ;  /* 0x000000180d077207 */ /* 0x000fe20004800000 */
[----:B----4-:R-:W-:-:S04]  /*21d0*/  IMAD.HI.U32 R20, R17, R2, RZ ;  /* 0x0000000211147227 */ /* 0x010fc800078e00ff */
        /* <DEDUP_REMOVED lines=10> */
[----:B------:R-:W-:-:S04]  /*2280*/  @!P0 IMAD.HI.U32 R16, R7, R2, RZ ;  /* 0x0000000207108227 */ /* 0x000fc800078e00ff */
[----:B------:R-:W-:Y:S01]  /*2290*/  IMAD.MOV R2, RZ, RZ, -R6 ;  /* 0x000000ffff027224 */ /* 0x000fe200078e0a06 */
[----:B------:R-:W-:-:S03]  /*22a0*/  @!P0 SHF.R.U32.HI R16, RZ, R3, R16 ;  /* 0x00000003ff108219 */ /* 0x000fc60000011610 */
[----:B------:R-:W-:Y:S01]  /*22b0*/  IMAD R2, R22, R2, R5 ;  /* 0x0000000216027224 */ /* 0x000fe200078e0205 */
        /* <DEDUP_REMOVED lines=11> */
.L_x_34:
[----:B------:R-:W1:Y:S02]  /*2370*/  LDCU UR8, c[0x0][0xb30] ;  /* 0x00016600ff0877ac */ /* 0x000e640008000800 */
[----:B-1----:R-:W-:-:S09]  /*2380*/  UISETP.NE.AND UP0, UPT, UR8, 0x1, UPT ;  /* 0x000000010800788c */ /* 0x002fd2000bf05270 */
[----:B------:R-:W-:Y:S05]  /*2390*/  BRA.U UP0, `(.L_x_35) ;  /* 0x0000000100407547 */ /* 0x000fea000b800000 */
[----:B------:R-:W1:Y:S08]  /*23a0*/  LDC.64 R4, c[0x0][0xb10] ;  /* 0x0002c400ff047b82 */ /* 0x000e700000000a00 */
[----:B------:R-:W2:Y:S08]  /*23b0*/  LDC.64 R2, c[0x0][0xb18] ;  /* 0x0002c600ff027b82 */ /* 0x000eb00000000a00 */
[----:B------:R-:W3:Y:S08]  /*23c0*/  LDC R6, c[0x0][0xb20] ;  /* 0x0002c800ff067b82 */ /* 0x000ef00000000800 */
[----:B------:R-:W4:Y:S01]  /*23d0*/  LDC R16, c[0x0][0xb0c] ;  /* 0x0002c300ff107b82 */ /* 0x000f220000000800 */
[----:B-1----:R-:W-:-:S05]  /*23e0*/  IMAD.HI.U32 R4, R13, R4, RZ ;  /* 0x000000040d047227 */ /* 0x002fca00078e00ff */
[----:B------:R-:W-:Y:S01]  /*23f0*/  SHF.R.U32.HI R4, RZ, R5, R4 ;  /* 0x00000005ff047219 */ /* 0x000fe20000011604 */
[----:B--2---:R-:W-:Y:S01]  /*2400*/  IMAD.HI.U32 R3, R11, R3, RZ ;  /* 0x000000030b037227 */ /* 0x004fe200078e00ff */
[----:B------:R-:W-:-:S04]  /*2410*/  ISETP.NE.AND P0, PT, R2, 0x1, PT ;  /* 0x000000010200780c */ /* 0x000fc80003f05270 */
[----:B---3--:R-:W-:-:S04]  /*2420*/  SHF.R.U32.HI R6, RZ, R6, R3 ;  /* 0x00000006ff067219 */ /* 0x008fc80000011603 */
[----:B------:R-:W-:Y:S02]  /*2430*/  SEL R3, R11, R6, !P0 ;  /* 0x000000060b037207 */ /* 0x000fe40004000000 */
[----:B----4-:R-:W-:-:S04]  /*2440*/  ISETP.NE.AND P1, PT, R16, 0x1, PT ;  /* 0x000000011000780c */ /* 0x010fc80003f25270 */
[----:B------:R-:W-:-:S05]  /*2450*/  SEL R4, R13, R4, !P1 ;  /* 0x000000040d047207 */ /* 0x000fca0004800000 */
[----:B------:R-:W-:Y:S02]  /*2460*/  IMAD.IADD R5, R3, 0x1, -R4 ;  /* 0x0000000103057824 */ /* 0x000fe400078e0a04 */
[----:B------:R-:W-:Y:S02]  /*2470*/  IMAD.IADD R3, R4, 0x1, -R3 ;  /* 0x0000000104037824 */ /* 0x000fe400078e0a03 */
[----:B------:R-:W-:Y:S02]  /*2480*/  IMAD R13, R5, R16, R13 ;  /* 0x00000010050d7224 */ /* 0x000fe400078e020d */
[----:B------:R-:W-:-:S07]  /*2490*/  IMAD R11, R3, R2, R11 ;  /* 0x00000002030b7224 */ /* 0x000fce00078e020b */
.L_x_35:
[----:B------:R-:W-:Y:S01]  /*24a0*/  VIADD R14, R14, 0x1 ;  /* 0x000000010e0e7836 */ /* 0x000fe20000000000 */
[----:B------:R-:W-:Y:S01]  /*24b0*/  PLOP3.LUT P1, PT, PT, PT, PT, 0x80, 0x8 ;  /* 0x000000000008781c */ /* 0x000fe20003f2f070 */
[----:B------:R-:W-:Y:S02]  /*24c0*/  IMAD.IADD R41, R13, 0x1, R40 ;  /* 0x000000010d297824 */ /* 0x000fe400078e0228 */
[----:B------:R-:W-:Y:S01]  /*24d0*/  IMAD.IADD R39, R11, 0x1, R38 ;  /* 0x000000010b277824 */ /* 0x000fe200078e0226 */
[----:B------:R-:W-:-:S04]  /*24e0*/  ISETP.NE.AND P0, PT, R14, 0x2, PT ;  /* 0x000000020e00780c */ /* 0x000fc80003f05270 */
[----:B------:R-:W-:Y:S02]  /*24f0*/  SEL R3, RZ, 0x1, P0 ;  /* 0x00000001ff037807 */ /* 0x000fe40000000000 */
[----:B------:R-:W-:Y:S02]  /*2500*/  SEL R14, R14, RZ, P0 ;  /* 0x000000ff0e0e7207 */ /* 0x000fe40000000000 */
[----:B------:R-:W-:Y:S01]  /*2510*/  LOP3.LUT R12, R12, R3, RZ, 0x3c, !PT ;  /* 0x000000030c0c7212 */ /* 0x000fe200078e3cff */
[----:B------:R-:W-:Y:S06]  /*2520*/  @P2 BRA `(.L_x_36) ;  /* 0xfffffff000402947 */ /* 0x000fec000383ffff */
[----:B------:R-:W-:Y:S01]  /*2530*/  UIADD3 UR5, UPT, UPT, UR5, 0x60, URZ ;  /* 0x0000006005057890 */ /* 0x000fe2000fffe0ff */
[----:B------:R-:W-:-:S03]  /*2540*/  SHF.L.U32 R3, R15, 0x1f, RZ ;  /* 0x0000001f0f037819 */ /* 0x000fc600000006ff */
[----:B------:R-:W-:-:S09]  /*2550*/  ULEA UR4, UR7, UR5, 0x3 ;  /* 0x0000000507047291 */ /* 0x000fd2000f8e18ff */
[----:B------:R-:W1:Y:S02]  /*2560*/  SYNCS.PHASECHK.TRANS64.TRYWAIT P0, [UR4], R3 ;  /* 0x00000003ff0075a7 */ /* 0x000e640008001104 */
[----:B-1----:R-:W-:Y:S05]  /*2570*/  @!P0 BRA `(.L_x_37) ;  /* 0x0000003c00d88947 */ /* 0x002fea0003800000 */
.L_x_111:
[----:B------:R-:W-:-:S04]  /*2580*/  UIADD3 UR6, UPT, UPT, UR7, 0x1, URZ ;  /* 0x0000000107067890 */ /* 0x000fc8000fffe0ff */
[----:B------:R-:W-:-:S04]  /*2590*/  UISETP.NE.AND UP0, UPT, UR6, 0xc, UPT ;  /* 0x0000000c0600788c */ /* 0x000fc8000bf05270 */
[----:B------:R-:W-:Y:S02]  /*25a0*/  USEL UR7, URZ, 0x1, UP0 ;  /* 0x00000001ff077887 */ /* 0x000fe40008000000 */
[----:B------:R-:W-:-:S04]  /*25b0*/  USEL UR6, UR6, URZ, UP0 ;  /* 0x000000ff06067287 */ /* 0x000fc80008000000 */
[----:B------:R-:W-:Y:S01]  /*25c0*/  ULEA UR4, UR6, UR5, 0x3 ;  /* 0x0000000506047291 */ /* 0x000fe2000f8e18ff */
[----:B------:R-:W-:-:S04]  /*25d0*/  LOP3.LUT R2, R15, UR7, RZ, 0x3c, !PT ;  /* 0x000000070f027c12 */ /* 0x000fc8000f8e3cff */
[----:B-1----:R-:W-:-:S04]  /*25e0*/  SHF.L.U32 R3, R2, 0x1f, RZ ;  /* 0x0000001f02037819 */ /* 0x002fc800000006ff */
[----:B------:R-:W1:Y:S02]  /*25f0*/  SYNCS.PHASECHK.TRANS64.TRYWAIT P0, [UR4], R3 ;  /* 0x00000003ff0075a7 */ /* 0x000e640008001104 */
[----:B-1----:R-:W-:Y:S05]  /*2600*/  @!P0 BRA `(.L_x_38) ;  /* 0x0000003c00cc8947 */ /* 0x002fea0003800000 */
.L_x_113:
        /* <DEDUP_REMOVED lines=9> */
.L_x_115:
        /* <DEDUP_REMOVED lines=9> */
.L_x_117:
        /* <DEDUP_REMOVED lines=9> */
.L_x_119:
        /* <DEDUP_REMOVED lines=9> */
.L_x_121:
        /* <DEDUP_REMOVED lines=9> */
.L_x_123:
        /* <DEDUP_REMOVED lines=9> */
.L_x_125:
        /* <DEDUP_REMOVED lines=9> */
.L_x_127:
        /* <DEDUP_REMOVED lines=9> */
.L_x_129:
        /* <DEDUP_REMOVED lines=9> */
.L_x_131:
[----:B------:R-:W-:-:S04]  /*2b20*/  UIADD3 UR6, UPT, UPT, UR6, 0x1, URZ ;  /* 0x0000000106067890 */ /* 0x000fc8000fffe0ff */
[----:B------:R-:W-:-:S04]  /*2b30*/  UISETP.NE.AND UP0, UPT, UR6, 0xc, UPT ;  /* 0x0000000c0600788c */ /* 0x000fc8000bf05270 */
[----:B------:R-:W-:Y:S02]  /*2b40*/  USEL UR4, URZ, 0x1, UP0 ;  /* 0x00000001ff047887 */ /* 0x000fe40008000000 */
[----:B------:R-:W-:-:S04]  /*2b50*/  USEL UR6, UR6, URZ, UP0 ;  /* 0x000000ff06067287 */ /* 0x000fc80008000000 */
[----:B------:R-:W-:Y:S01]  /*2b60*/  ULEA UR6, UR6, UR5, 0x3 ;  /* 0x0000000506067291 */ /* 0x000fe2000f8e18ff */
[----:B-1----:R-:W-:-:S04]  /*2b70*/  LOP3.LUT R3, R2, UR4, RZ, 0x3c, !PT ;  /* 0x0000000402037c12 */ /* 0x002fc8000f8e3cff */
[----:B------:R-:W-:Y:S01]  /*2b80*/  SHF.L.U32 R3, R3, 0x1f, RZ ;  /* 0x0000001f03037819 */ /* 0x000fe200000006ff */
[----:B----4-:R-:W-:-:S07]  /*2b90*/  IMAD.U32 R0, RZ, RZ, UR6 ;  /* 0x00000006ff007e24 */ /* 0x010fce000f8e00ff */
.L_x_48:
[----:B-1----:R1:W2:Y:S02]  /*2ba0*/  SYNCS.PHASECHK.TRANS64.TRYWAIT P0, [R0+URZ], R3 ;  /* 0x00000003000075a7 */ /* 0x0022a400080011ff */
[----:B--2---:R-:W-:Y:S05]  /*2bb0*/  @!P0 NANOSLEEP.SYNCS 0x989680 ;  /* 0x009896800000895d */ /* 0x004fea0003900000 */
[----:B------:R-:W2:Y:S02]  /*2bc0*/  @!P0 SYNCS.PHASECHK.TRANS64 P0, [R0+URZ], R3 ;  /* 0x00000003000085a7 */ /* 0x000ea400080010ff */
[----:B--2---:R-:W-:Y:S05]  /*2bd0*/  @P0 EXIT ;  /* 0x000000000000094d */ /* 0x004fea0003800000 */
[----:B------:R-:W-:Y:S05]  /*2be0*/  BRA `(.L_x_48) ;  /* 0xfffffffc00ec7947 */ /* 0x000fea000383ffff */
.L_x_18:
[----:B------:R-:W-:-:S04]  /*2bf0*/  UISETP.NE.AND UP1, UPT, UR4, URZ, UPT ;  /* 0x000000ff0400728c */ /* 0x000fc8000bf25270 */
[----:B------:R-:W-:-:S09]  /*2c00*/  UISETP.NE.OR UP1, UPT, UR8, 0x1, UP1 ;  /* 0x000000010800788c */ /* 0x000fd20008f25670 */
[----:B------:R-:W-:Y:S05]  /*2c10*/  BRA.U UP1, `(.L_x_49) ;  /* 0x0000000501487547 */ /* 0x000fea000b800000 */
[----:B------:R-:W-:Y:S01]  /*2c20*/  ISETP.NE.AND P2, PT, R2, RZ, PT ;  /* 0x000000ff0200720c */ /* 0x000fe20003f45270 */
[----:B------:R-:W-:Y:S01]  /*2c30*/  IMAD.MOV.U32 R12, RZ, RZ, 0x1 ;  /* 0x00000001ff0c7424 */ /* 0x000fe200078e00ff */
[----:B------:R-:W-:Y:S02]  /*2c40*/  CS2R R10, SRZ ;  /* 0x00000000000a7805 */ /* 0x000fe4000001ff00 */
[----:B------:R-:W-:Y:S01]  /*2c50*/  CS2R R8, SRZ ;  /* 0x0000000000087805 */ /* 0x000fe2000001ff00 */
[----:B------:R-:W-:Y:S01]  /*2c60*/  UMOV UR6, 0x400 ;  /* 0x0000040000067882 */ /* 0x000fe20000000000 */
[----:B------:R-:W-:Y:S01]  /*2c70*/  UMOV UR7, URZ ;  /* 0x000000ff00077c82 */ /* 0x000fe20008000000 */
[----:B------:R-:W-:-:S12]  /*2c80*/  ULEA UR6, UR4, UR6, 0x18 ;  /* 0x0000000604067291 */ /* 0x000fd8000f8ec0ff */
.L_x_53:
[----:B------:R-:W-:Y:S02]  /*2c90*/  LEA R0, R8, UR6, 0x3 ;  /* 0x0000000608007c11 */ /* 0x000fe4000f8e18ff */
[----:B------:R-:W-:-:S03]  /*2ca0*/  SHF.L.U32 R5, R9, 0x1f, RZ ;  /* 0x0000001f09057819 */ /* 0x000fc600000006ff */
[----:B------:R-:W-:Y:S01]  /*2cb0*/  VIADD R4, R0, 0x160 ;  /* 0x0000016000047836 */ /* 0x000fe20000000000 */
[----:B------:R-:W1:Y:S02]  /*2cc0*/  SYNCS.PHASECHK.TRANS64.TRYWAIT P0, [R0+URZ+0x150], R5 ;  /* 0x00015005000075a7 */ /* 0x000e6400080011ff */
[----:B-1----:R-:W-:Y:S05]  /*2cd0*/  @!P0 BRA `(.L_x_50) ;  /* 0x0000003c00088947 */ /* 0x002fea0003800000 */
.L_x_132:
[----:B------:R-:W-:Y:S01]  /*2ce0*/  ULEA UR5, UR7, UR6, 0x3 ;  /* 0x0000000607057291 */ /* 0x000fe2000f8e18ff */
[----:B------:R-:W-:Y:S02]  /*2cf0*/  PRMT R4, RZ, 0x654, R4 ;  /* 0x00000654ff047816 */ /* 0x000fe40000000004 */
[----:B-1----:R-:W-:Y:S01]  /*2d00*/  SHF.L.U32 R5, R12, 0x1f, RZ ;  /* 0x0000001f0c057819 */ /* 0x002fe200000006ff */
[----:B------:R-:W-:Y:S01]  /*2d10*/  UIADD3 UR4, UPT, UPT, UR5, 0xf0, URZ ;  /* 0x000000f005047890 */ /* 0x000fe2000fffe0ff */
[----:B------:R1:W-:Y:S05]  /*2d20*/  SYNCS.ARRIVE.TRANS64.RED.A1T0 RZ, [R4+URZ], RZ ;  /* 0x000000ff04ff79a7 */ /* 0x0003ea00081004ff */
[----:B------:R-:W-:Y:S01]  /*2d30*/  IMAD.U32 R7, RZ, RZ, UR4 ;  /* 0x00000004ff077e24 */ /* 0x000fe2000f8e00ff */
[----:B------:R-:W2:Y:S04]  /*2d40*/  SYNCS.PHASECHK.TRANS64.TRYWAIT P0, [UR5+0x100], R5 ;  /* 0x00010005ff0075a7 */ /* 0x000ea80008001105 */
[----:B------:R-:W-:Y:S01]  /*2d50*/  PRMT R6, R2, 0x654, R7 ;  /* 0x0000065402067816 */ /* 0x000fe20000000007 */
[----:B-1----:R-:W-:Y:S01]  /*2d60*/  @!P2 IMAD.MOV.U32 R4, RZ, RZ, 0x10 ;  /* 0x00000010ff04a424 */ /* 0x002fe200078e00ff */
[----:B--2---:R-:W-:Y:S06]  /*2d70*/  @!P0 BRA `(.L_x_51) ;  /* 0x0000003800f48947 */ /* 0x004fec0003800000 */
.L_x_134:
[----:B------:R-:W-:Y:S01]  /*2d80*/  ULEA UR4, UR7, UR6, 0x4 ;  /* 0x0000000607047291 */ /* 0x000fe2000f8e20ff */
[----:B------:R-:W-:Y:S01]  /*2d90*/  SEL R3, R6, R3, !P2 ;  /* 0x0000000306037207 */ /* 0x000fe20005000000 */
[----:B------:R-:W-:Y:S01]  /*2da0*/  UIADD3 UR5, UPT, UPT, UR5, 0xf0, URZ ;  /* 0x000000f005057890 */ /* 0x000fe2000fffe0ff */
[----:B-1----:R-:W-:Y:S01]  /*2db0*/  LEA R0, R11, UR6, 0x3 ;  /* 0x000000060b007c11 */ /* 0x002fe2000f8e18ff */
[----:B------:R-:W-:Y:S01]  /*2dc0*/  UIADD3 UR4, UPT, UPT, UR4, 0x180, URZ ;  /* 0x0000018004047890 */ /* 0x000fe2000fffe0ff */
[----:B------:R-:W-:Y:S01]  /*2dd0*/  SHF.L.U32 R5, R10, 0x1f, RZ ;  /* 0x0000001f0a057819 */ /* 0x000fe200000006ff */
[----:B------:R1:W-:Y:S01]  /*2de0*/  @!P2 SYNCS.ARRIVE.TRANS64.RED RZ, [R3+URZ], R4 ;  /* 0x0000000403ffa9a7 */ /* 0x0003e200080004ff */
[----:B------:R-:W-:Y:S01]  /*2df0*/  UIADD3 UR7, UPT, UPT, UR7, 0x1, URZ ;  /* 0x0000000107077890 */ /* 0x000fe2000fffe0ff */
[----:B------:R-:W-:-:S03]  /*2e00*/  VIADD R8, R8, 0x1 ;  /* 0x0000000108087836 */ /* 0x000fc60000000000 */
[----:B------:R-:W-:Y:S02]  /*2e10*/  UISETP.NE.AND UP0, UPT, UR7, 0x2, UPT ;  /* 0x000000020700788c */ /* 0x000fe4000bf05270 */
[----:B------:R-:W-:Y:S06]  /*2e20*/  UGETNEXTWORKID.BROADCAST [UR4], [UR5] ;  /* 0x00000000040073ca */ /* 0x000fec0008000100 */
[----:B------:R-:W-:Y:S01]  /*2e30*/  USEL UR4, URZ, 0x1, UP0 ;  /* 0x00000001ff047887 */ /* 0x000fe20008000000 */
[----:B------:R-:W-:Y:S01]  /*2e40*/  ISETP.NE.AND P0, PT, R8, 0x2, PT ;  /* 0x000000020800780c */ /* 0x000fe20003f05270 */
[----:B------:R-:W-:Y:S01]  /*2e50*/  USEL UR7, UR7, URZ, UP0 ;  /* 0x000000ff07077287 */ /* 0x000fe20008000000 */
[----:B------:R-:W2:Y:S03]  /*2e60*/  SYNCS.PHASECHK.TRANS64.TRYWAIT P1, [R0+URZ+0xf0], R5 ;  /* 0x0000f005000075a7 */ /* 0x000ea600080211ff */
[----:B------:R-:W-:Y:S01]  /*2e70*/  LOP3.LUT R12, R12, UR4, RZ, 0x3c, !PT ;  /* 0x000000040c0c7c12 */ /* 0x000fe2000f8e3cff */
[----:B-12---:R-:W-:Y:S07]  /*2e80*/  @!P1 BRA `(.L_x_52) ;  /* 0x0000003800c89947 */ /* 0x006fee0003800000 */
.L_x_135:
[C---:B------:R-:W-:Y:S01]  /*2e90*/  LEA R4, R11.reuse, UR6, 0x4 ;  /* 0x000000060b047c11 */ /* 0x040fe2000f8e20ff */
[----:B-1----:R-:W-:Y:S01]  /*2ea0*/  VIADD R0, R0, 0x100 ;  /* 0x0000010000007836 */ /* 0x002fe20000000000 */
[----:B------:R-:W-:Y:S01]  /*2eb0*/  SEL R8, R8, RZ, P0 ;  /* 0x000000ff08087207 */ /* 0x000fe20000000000 */
[----:B------:R-:W-:-:S03]  /*2ec0*/  VIADD R11, R11, 0x1 ;  /* 0x000000010b0b7836 */ /* 0x000fc60000000000 */
[----:B------:R-:W1:Y:S01]  /*2ed0*/  LDS.128 R4, [R4+0x180] ;  /* 0x0001800004047984 */ /* 0x000e620000000c00 */
[----:B------:R-:W-:Y:S02]  /*2ee0*/  PRMT R0, RZ, 0x654, R0 ;  /* 0x00000654ff007816 */ /* 0x000fe40000000000 */
[C---:B------:R-:W-:Y:S01]  /*2ef0*/  ISETP.NE.AND P1, PT, R11.reuse, 0x2, PT ;  /* 0x000000020b00780c */ /* 0x040fe20003f25270 */
[----:B------:R-:W-:Y:S01]  /*2f00*/  @!PT LDS RZ, [RZ] ;  /* 0x00000000fffff984 */ /* 0x000fe20000000800 */
[----:B------:R-:W-:Y:S01]  /*2f10*/  @!PT LDS RZ, [RZ] ;  /* 0x00000000fffff984 */ /* 0x000fe20000000800 */
[----:B------:R-:W-:Y:S01]  /*2f20*/  @!PT LDS RZ, [RZ] ;  /* 0x00000000fffff984 */ /* 0x000fe20000000800 */
[----:B------:R-:W-:Y:S01]  /*2f30*/  @!PT LDS RZ, [RZ] ;  /* 0x00000000fffff984 */ /* 0x000fe20000000800 */
[----:B------:R2:W-:Y:S06]  /*2f40*/  MEMBAR.ALL.CTA ;  /* 0x0000000000007992 */ /* 0x0005ec0000008000 */
[----:B--2---:R-:W2:Y:S01]  /*2f50*/  FENCE.VIEW.ASYNC.S ;  /* 0x00000000000073c6 */ /* 0x004ea20000000000 */
[----:B------:R-:W-:Y:S01]  /*2f60*/  SEL R11, R11, RZ, P1 ;  /* 0x000000ff0b0b7207 */ /* 0x000fe20000800000 */
[----:B--2---:R2:W-:Y:S01]  /*2f70*/  SYNCS.ARRIVE.TRANS64.RED.A1T0 RZ, [R0+URZ], RZ ;  /* 0x000000ff00ff79a7 */ /* 0x0045e200081004ff */
[----:B-1----:R-:W-:-:S02]  /*2f80*/  LOP3.LUT P3, RZ, R6, 0x1, RZ, 0xc0, !PT ;  /* 0x0000000106ff7812 */ /* 0x002fc4000786c0ff */
[----:B------:R-:W-:-:S04]  /*2f90*/  SEL R5, RZ, 0x1, P1 ;  /* 0x00000001ff057807 */ /* 0x000fc80000800000 */
[----:B------:R-:W-:Y:S02]  /*2fa0*/  LOP3.LUT R10, R10, R5, RZ, 0x3c, !PT ;  /* 0x000000050a0a7212 */ /* 0x000fe400078e3cff */
[----:B--2---:R-:W-:-:S04]  /*2fb0*/  SEL R0, RZ, 0x1, P0 ;  /* 0x00000001ff007807 */ /* 0x004fc80000000000 */
[----:B------:R-:W-:Y:S01]  /*2fc0*/  LOP3.LUT R9, R9, R0, RZ, 0x3c, !PT ;  /* 0x0000000009097212 */ /* 0x000fe200078e3cff */
[----:B------:R-:W-:Y:S06]  /*2fd0*/  @P3 BRA `(.L_x_53) ;  /* 0xfffffffc002c3947 */ /* 0x000fec000383ffff */
[----:B------:R-:W-:Y:S01]  /*2fe0*/  ULEA UR5, UR7, UR6, 0x3 ;  /* 0x0000000607057291 */ /* 0x000fe2000f8e18ff */
[----:B------:R-:W-:-:S08]  /*2ff0*/  SHF.L.U32 R3, R12, 0x1f, RZ ;  /* 0x0000001f0c037819 */ /* 0x000fd000000006ff */
[----:B------:R-:W1:Y:S02]  /*3000*/  SYNCS.PHASECHK.TRANS64 P0, [UR5+0x100], R3 ;  /* 0x00010003ff0075a7 */ /* 0x000e640008001005 */
[----:B-1----:R-:W-:Y:S05]  /*3010*/  @P0 BRA `(.L_x_54) ;  /* 0x0000000000080947 */ /* 0x002fea0003800000 */
[----:B------:R-:W1:Y:S02]  /*3020*/  SYNCS.PHASECHK.TRANS64.TRYWAIT P0, [UR5+0x100], R3 ;  /* 0x00010003ff0075a7 */ /* 0x000e640008001105 */
[----:B-1----:R-:W-:Y:S05]  /*3030*/  @!P0 BRA `(.L_x_55) ;  /* 0x0000003800708947 */ /* 0x002fea0003800000 */
.L_x_54:
[----:B------:R-:W-:-:S04]  /*3040*/  UIADD3 UR4, UPT, UPT, UR7, 0x1, URZ ;  /* 0x0000000107047890 */ /* 0x000fc8000fffe0ff */
[----:B------:R-:W-:-:S04]  /*3050*/  UISETP.NE.AND UP0, UPT, UR4, 0x2, UPT ;  /* 0x000000020400788c */ /* 0x000fc8000bf05270 */
[----:B------:R-:W-:Y:S02]  /*3060*/  USEL UR8, URZ, 0x1, UP0 ;  /* 0x00000001ff087887 */ /* 0x000fe40008000000 */
[----:B------:R-:W-:-:S04]  /*3070*/  USEL UR4, UR4, URZ, UP0 ;  /* 0x000000ff04047287 */ /* 0x000fc80008000000 */
[----:B------:R-:W-:Y:S01]  /*3080*/  ULEA UR4, UR4, UR6, 0x3 ;  /* 0x0000000604047291 */ /* 0x000fe2000f8e18ff */
[----:B-1----:R-:W-:-:S04]  /*3090*/  LOP3.LUT R3, R12, UR8, RZ, 0x3c, !PT ;  /* 0x000000080c037c12 */ /* 0x002fc8000f8e3cff */
[----:B------:R-:W-:-:S04]  /*30a0*/  SHF.L.U32 R0, R3, 0x1f, RZ ;  /* 0x0000001f03007819 */ /* 0x000fc800000006ff */
[----:B------:R-:W1:Y:S02]  /*30b0*/  SYNCS.PHASECHK.TRANS64 P0, [UR4+0x100], R0 ;  /* 0x00010000ff0075a7 */ /* 0x000e640008001004 */
[----:B-1----:R-:W-:Y:S05]  /*30c0*/  @P0 EXIT ;  /* 0x000000000000094d */ /* 0x002fea0003800000 */
[----:B------:R-:W-:Y:S02]  /*30d0*/  SHF.L.U32 R3, R3, 0x1f, RZ ;  /* 0x0000001f03037819 */ /* 0x000fe400000006ff */
[----:B------:R-:W-:-:S07]  /*30e0*/  MOV R0, UR4 ;  /* 0x0000000400007c02 */ /* 0x000fce0008000f00 */
.L_x_56:
[----:B-1----:R1:W2:Y:S02]  /*30f0*/  SYNCS.PHASECHK.TRANS64.TRYWAIT P0, [R0+URZ+0x100], R3 ;  /* 0x00010003000075a7 */ /* 0x0022a400080011ff */
[----:B--2---:R-:W-:Y:S05]  /*3100*/  @!P0 NANOSLEEP.SYNCS 0x989680 ;  /* 0x009896800000895d */ /* 0x004fea0003900000 */
[----:B------:R-:W2:Y:S02]  /*3110*/  @!P0 SYNCS.PHASECHK.TRANS64 P0, [R0+URZ+0x100], R3 ;  /* 0x00010003000085a7 */ /* 0x000ea400080010ff */
[----:B--2---:R-:W-:Y:S05]  /*3120*/  @P0 EXIT ;  /* 0x000000000000094d */ /* 0x004fea0003800000 */
[----:B------:R-:W-:Y:S05]  /*3130*/  BRA `(.L_x_56) ;  /* 0xfffffffc00ec7947 */ /* 0x000fea000383ffff */
.L_x_49:
[----:B------:R-:W-:-:S09]  /*3140*/  UISETP.NE.AND UP1, UPT, UR8, URZ, UPT ;  /* 0x000000ff0800728c */ /* 0x000fd2000bf25270 */
[----:B------:R-:W-:Y:S05]  /*3150*/  BRA.U UP1, `(.L_x_57) ;  /* 0x00000011013c7547 */ /* 0x000fea000b800000 */
[----:B------:R-:W-:Y:S01]  /*3160*/  UMOV UR5, 0x40 ;  /* 0x0000004000057882 */ /* 0x000fe20000000000 */
[----:B------:R-:W-:Y:S01]  /*3170*/  NOP ;  /* 0x0000000000007918 */ /* 0x000fe20000000000 */
[----:B------:R-:W-:Y:S01]  /*3180*/  ULEA UR5, UR4, UR5, 0x18 ;  /* 0x0000000504057291 */ /* 0x000fe2000f8ec0ff */
[----:B------:R-:W-:Y:S02]  /*3190*/  UMOV UR6, 0x400 ;  /* 0x0000040000067882 */ /* 0x000fe40000000000 */
[----:B------:R-:W-:-:S06]  /*31a0*/  ULEA UR6, UR4, UR6, 0x18 ;  /* 0x0000000604067291 */ /* 0x000fcc000f8ec0ff */
[----:B------:R-:W1:Y:S02]  /*31b0*/  LDS.U8 R0, [UR5+0x1c] ;  /* 0x00001c05ff007984 */ /* 0x000e640008000000 */
[----:B-1----:R-:W-:-:S13]  /*31c0*/  ISETP.NE.AND P0, PT, R0, RZ, PT ;  /* 0x000000ff0000720c */ /* 0x002fda0003f05270 */
[----:B------:R-:W-:Y:S05]  /*31d0*/  @P0 BRA `(.L_x_58) ;  /* 0x0000000000580947 */ /* 0x000fea0003800000 */
[----:B------:R-:W-:-:S13]  /*31e0*/  ELECT P0, URZ, PT ;  /* 0x0000000000ff782f */ /* 0x000fda0003800000 */
[----:B------:R-:W-:Y:S05]  /*31f0*/  @!P0 BRA `(.L_x_59) ;  /* 0x0000000000608947 */ /* 0x000fea0003800000 */
[----:B------:R-:W-:Y:S01]  /*3200*/  UMOV UR4, 0x10 ;  /* 0x0000001000047882 */ /* 0x000fe20000000000 */
[----:B------:R-:W-:Y:S01]  /*3210*/  HFMA2 R0, -RZ, RZ, 0, 5.9604644775390625e-08 ;  /* 0x00000001ff007431 */ /* 0x000fe200000001ff */
[----:B------:R-:W-:-:S03]  /*3220*/  MOV R2, 0xffff ;  /* 0x0000ffff00027802 */ /* 0x000fc60000000f00 */
[----:B------:R-:W-:Y:S04]  /*3230*/  DEPBAR.LE SB1, 0x36 ;  /* 0x00009d800000791a */ /* 0x000fe80000000000 */
[----:B------:R-:W1:Y:S02]  /*3240*/  UTCATOMSWS.FIND_AND_SET.ALIGN UP0, UR4, UR4 ;  /* 0x00000004000475e3 */ /* 0x000e640008000800 */
[----:B-1----:R-:W-:Y:S01]  /*3250*/  MOV R3, UR4 ;  /* 0x0000000400037c02 */ /* 0x002fe20008000f00 */
[----:B------:R-:W-:Y:S06]  /*3260*/  BRA.U UP0, `(.L_x_60) ;  /* 0x0000000100187547 */ /* 0x000fec000b800000 */
.L_x_61:
[----:B------:R-:W-:Y:S05]  /*3270*/  NANOSLEEP 0x64 ;  /* 0x000000640000795d */ /* 0x000fea0003800000 */
[----:B------:R-:W-:-:S05]  /*3280*/  UMOV UR4, 0x10 ;  /* 0x0000001000047882 */ /* 0x000fca0000000000 */
[----:B------:R-:W-:Y:S04]  /*3290*/  DEPBAR.LE SB1, 0x36 ;  /* 0x00009d800000791a */ /* 0x000fe80000000000 */
[----:B------:R-:W1:Y:S02]  /*32a0*/  UTCATOMSWS.FIND_AND_SET.ALIGN UP0, UR4, UR4 ;  /* 0x00000004000475e3 */ /* 0x000e640008000800 */
[----:B-1----:R-:W-:Y:S01]  /*32b0*/  MOV R3, UR4 ;  /* 0x0000000400037c02 */ /* 0x002fe20008000f00 */
[----:B------:R-:W-:Y:S05]  /*32c0*/  BRA.U !UP0, `(.L_x_61) ;  /* 0xfffffffd08e87547 */ /* 0x000fea000b83ffff */
.L_x_60:
[-C--:B------:R-:W-:Y:S02]  /*32d0*/  SHF.L.U32 R2, R2, R3.reuse, RZ ;  /* 0x0000000302027219 */ /* 0x080fe400000006ff */
[----:B------:R-:W-:Y:S01]  /*32e0*/  SHF.L.U32 R0, R0, R3, RZ ;  /* 0x0000000300007219 */ /* 0x000fe200000006ff */
[----:B------:R-:W-:Y:S02]  /*32f0*/  IMAD.SHL.U32 R3, R3, 0x20, RZ ;  /* 0x0000002003037824 */ /* 0x000fe400078e00ff */
[----:B------:R1:W-:Y:S04]  /*3300*/  ATOMS.OR RZ, [UR5+0x14], R2 ;  /* 0x00001402ffff798c */ /* 0x0003e8000b000005 */
[----:B------:R1:W-:Y:S04]  /*3310*/  ATOMS.OR RZ, [UR5+0x18], R0 ;  /* 0x00001800ffff798c */ /* 0x0003e8000b000005 */
[----:B------:R1:W-:Y:S01]  /*3320*/  STS [UR6+0x1a0], R3 ;  /* 0x0001a003ff007988 */ /* 0x0003e20008000806 */
[----:B------:R-:W-:Y:S05]  /*3330*/  BRA `(.L_x_59) ;  /* 0x0000000000107947 */ /* 0x000fea0003800000 */
.L_x_58:
[----:B------:R-:W-:Y:S02]  /*3340*/  MOV R0, 0xffffffff ;  /* 0xffffffff00007802 */ /* 0x000fe40000000f00 */
[----:B------:R-:W-:-:S03]  /*3350*/  MOV R2, 0x3380 ;  /* 0x0000338000027802 */ /* 0x000fc60000000f00 */
[----:B------:R1:W-:Y:S04]  /*3360*/  STS [UR6+0x1a0], R0 ;  /* 0x0001a000ff007988 */ /* 0x0003e80008000806 */
[----:B-1-3-5:R-:W-:Y:S05]  /*3370*/  CALL.REL.NOINC `($__internal_1_$__cuda_sm10x_tcgen05_guardrail_trap_phase_invalid_during_alloc) ;  /* 0x0000003c00087944 */ /* 0x02afea0003c00000 */
.L_x_59:
[----:B------:R-:W-:Y:S05]  /*3380*/  WARPSYNC.ALL ;  /* 0x0000000000007948 */ /* 0x000fea0003800000 */
[----:B------:R-:W2:Y:S01]  /*3390*/  S2UR UR5, SR_CgaCtaId ;  /* 0x00000000000579c3 */ /* 0x000ea20000008800 */
[----:B------:R-:W-:Y:S01]  /*33a0*/  UMOV UR4, 0x400 ;  /* 0x0000040000047882 */ /* 0x000fe20000000000 */
[----:B------:R-:W-:-:S06]  /*33b0*/  NOP ;  /* 0x0000000000007918 */ /* 0x000fcc0000000000 */
[----:B------:R-:W-:Y:S06]  /*33c0*/  BAR.ARV 0x6, 0xa0 ;  /* 0x0182800000007b1d */ /* 0x000fec0000002000 */
[----:B------:R-:W4:Y:S01]  /*33d0*/  LDCU UR7, c[0x0][0x38c] ;  /* 0x00007180ff0777ac */ /* 0x000f220008000800 */
[----:B------:R-:W-:Y:S01]  /*33e0*/  IMAD.MOV.U32 R11, RZ, RZ, 0x1 ;  /* 0x00000001ff0b7424 */ /* 0x000fe200078e00ff */
[----:B------:R-:W-:Y:S01]  /*33f0*/  CS2R R8, SRZ ;  /* 0x0000000000087805 */ /* 0x000fe2000001ff00 */
[----:B------:R-:W-:Y:S01]  /*3400*/  IMAD.MOV.U32 R10, RZ, RZ, RZ ;  /* 0x000000ffff0a7224 */ /* 0x000fe200078e00ff */
[----:B------:R-:W3:Y:S01]  /*3410*/  LDCU UR6, c[0x0][0x38c] ;  /* 0x00007180ff0677ac */ /* 0x000ee20008000800 */
[----:B------:R-:W-:Y:S01]  /*3420*/  UMOV UR15, URZ ;  /* 0x000000ff000f7c82 */ /* 0x000fe20008000000 */
[----:B------:R-:W-:Y:S01]  /*3430*/  UMOV UR14, URZ ;  /* 0x000000ff000e7c82 */ /* 0x000fe20008000000 */
[----:B--2---:R-:W-:Y:S01]  /*3440*/  ULEA UR5, UR5, UR4, 0x18 ;  /* 0x0000000405057291 */ /* 0x004fe2000f8ec0ff */
[----:B------:R-:W-:Y:S01]  /*3450*/  UMOV UR32, 0x0 ;  /* 0x0000000000207882 */ /* 0x000fe20000000000 */
[----:B------:R-:W-:-:S02]  /*3460*/  UMOV UR33, 0x4020010 ;  /* 0x0402001000217882 */ /* 0x000fc40000000000 */
[----:B------:R-:W-:Y:S02]  /*3470*/  UIADD3 UR9, UPT, UPT, UR5, 0xa80, URZ ;  /* 0x00000a8005097890 */ /* 0x000fe4000fffe0ff */
[----:B------:R-:W-:Y:S02]  /*3480*/  UIADD3 UR10, UPT, UPT, UR5, 0x30a80, URZ ;  /* 0x00030a80050a7890 */ /* 0x000fe4000fffe0ff */
[----:B----4-:R-:W-:Y:S01]  /*3490*/  UIADD3 UR7, UPT, UPT, UR7, 0x7f, URZ ;  /* 0x0000007f07077890 */ /* 0x010fe2000fffe0ff */
[----:B-1----:R-:W1:Y:S01]  /*34a0*/  LDS R0, [UR5+0x1a0] ;  /* 0x0001a005ff007984 */ /* 0x002e620008000800 */
[----:B------:R-:W-:Y:S02]  /*34b0*/  USHF.R.U32.HI UR9, URZ, 0x4, UR9 ;  /* 0x00000004ff097899 */ /* 0x000fe40008011609 */
[----:B------:R-:W-:Y:S02]  /*34c0*/  USHF.R.S32.HI UR4, URZ, 0x1f, UR7 ;  /* 0x0000001fff047899 */ /* 0x000fe40008011407 */
[----:B------:R-:W-:-:S02]  /*34d0*/  USHF.R.U32.HI UR10, URZ, 0x4, UR10 ;  /* 0x00000004ff0a7899 */ /* 0x000fc4000801160a */
[----:B------:R-:W-:Y:S02]  /*34e0*/  ULEA.HI UR4, UR4, UR7, URZ, 0x7 ;  /* 0x0000000704047291 */ /* 0x000fe4000f8f38ff */
[----:B------:R-:W-:Y:S02]  /*34f0*/  ULOP3.LUT UR9, UR9, 0x3fff, URZ, 0xc0, !UPT ;  /* 0x00003fff09097892 */ /* 0x000fe4000f8ec0ff */
[----:B------:R-:W-:Y:S02]  /*3500*/  USHF.R.S32.HI UR4, URZ, 0x7, UR4 ;  /* 0x00000007ff047899 */ /* 0x000fe40008011404 */
[----:B------:R-:W-:Y:S02]  /*3510*/  ULOP3.LUT UR10, UR10, 0x3fff, URZ, 0xc0, !UPT ;  /* 0x00003fff0a0a7892 */ /* 0x000fe4000f8ec0ff */
[----:B------:R-:W-:Y:S01]  /*3520*/  UISETP.LT.AND UP0, UPT, UR4, 0x1, UPT ;  /* 0x000000010400788c */ /* 0x000fe2000bf01270 */
[----:B------:R-:W-:Y:S01]  /*3530*/  UMOV UR30, 0x0 ;  /* 0x00000000001e7882 */ /* 0x000fe20000000000 */
[----:B------:R-:W-:-:S02]  /*3540*/  UMOV UR31, 0x4020010 ;  /* 0x04020010001f7882 */ /* 0x000fc40000000000 */
[----:B------:R-:W-:Y:S01]  /*3550*/  USEL UR8, UR4, 0x1, !UP0 ;  /* 0x0000000104087887 */ /* 0x000fe2000c000000 */
[----:B------:R-:W-:Y:S01]  /*3560*/  UMOV UR28, 0x0 ;  /* 0x00000000001c7882 */ /* 0x000fe20000000000 */
[----:B------:R-:W-:Y:S01]  /*3570*/  UMOV UR29, 0x4020010 ;  /* 0x04020010001d7882 */ /* 0x000fe20000000000 */
[----:B------:R-:W-:Y:S01]  /*3580*/  UMOV UR26, 0x0 ;  /* 0x00000000001a7882 */ /* 0x000fe20000000000 */
[----:B------:R-:W-:Y:S01]  /*3590*/  UMOV UR27, 0x4020010 ;  /* 0x04020010001b7882 */ /* 0x000fe20000000000 */
[----:B------:R-:W-:Y:S01]  /*35a0*/  UMOV UR24, 0x0 ;  /* 0x0000000000187882 */ /* 0x000fe20000000000 */
[----:B------:R-:W-:Y:S01]  /*35b0*/  UMOV UR25, 0x4020010 ;  /* 0x0402001000197882 */ /* 0x000fe20000000000 */
[----:B------:R-:W-:Y:S01]  /*35c0*/  UMOV UR22, 0x0 ;  /* 0x0000000000167882 */ /* 0x000fe20000000000 */
[----:B------:R-:W-:Y:S01]  /*35d0*/  UMOV UR23, 0x4020010 ;  /* 0x0402001000177882 */ /* 0x000fe20000000000 */
[----:B------:R-:W-:Y:S02]  /*35e0*/  ULOP3.LUT UR9, UR9, 0x10000, URZ, 0xfc, !UPT ;  /* 0x0001000009097892 */ /* 0x000fe4000f8efcff */
[----:B------:R-:W-:-:S02]  /*35f0*/  ULOP3.LUT UR10, UR10, 0x10000, URZ, 0xfc, !UPT ;  /* 0x000100000a0a7892 */ /* 0x000fc4000f8efcff */
[----:B------:R-:W-:Y:S02]  /*3600*/  UIADD3 UR8, UPT, UPT, -UR8, URZ, URZ ;  /* 0x000000ff08087290 */ /* 0x000fe4000fffe1ff */
[----:B---3--:R-:W-:Y:S01]  /*3610*/  UISETP.GE.AND UP3, UPT, UR6, 0x1, UPT ;  /* 0x000000010600788c */ /* 0x008fe2000bf66270 */
[----:B------:R-:W-:Y:S01]  /*3620*/  UMOV UR20, 0x0 ;  /* 0x0000000000147882 */ /* 0x000fe20000000000 */
[----:B------:R-:W-:Y:S01]  /*3630*/  UMOV UR21, 0x4020010 ;  /* 0x0402001000157882 */ /* 0x000fe20000000000 */
[----:B------:R-:W-:Y:S01]  /*3640*/  UMOV UR18, 0x0 ;  /* 0x0000000000127882 */ /* 0x000fe20000000000 */
[----:B-1----:R-:W-:Y:S01]  /*3650*/  R2UR UR16, R0 ;  /* 0x00000000001072ca */ /* 0x002fe200000e0000 */
[----:B------:R-:W-:-:S14]  /*3660*/  UMOV UR19, 0x4020010 ;  /* 0x0402001000137882 */ /* 0x000fdc0000000000 */
.L_x_68:
[----:B------:R-:W-:Y:S02]  /*3670*/  LEA R0, R10, UR5, 0x3 ;  /* 0x000000050a007c11 */ /* 0x000fe4000f8e18ff */
[----:B------:R-:W-:Y:S02]  /*3680*/  SHF.L.U32 R5, R9, 0x1f, RZ ;  /* 0x0000001f09057819 */ /* 0x000fe400000006ff */
[----:B------:R-:W-:Y:S01]  /*3690*/  PLOP3.LUT P0, PT, PT, PT, UP3, 0x80, 0x8 ;  /* 0x000000000008781c */ /* 0x000fe20003f0f038 */
[----:B------:R-:W-:Y:S01]  /*36a0*/  VIADD R3, R0, 0x100 ;  /* 0x0000010000037836 */ /* 0x000fe20000000000 */
[----:B-1----:R-:W1:Y:S02]  /*36b0*/  SYNCS.PHASECHK.TRANS64.TRYWAIT P1, [R0+URZ+0xf0], R5 ;  /* 0x0000f005000075a7 */ /* 0x002e6400080211ff */
[----:B-1-3--:R-:W-:Y:S09]  /*36c0*/  @!P1 BRA `(.L_x_62) ;  /* 0x0000003000e49947 */ /* 0x00aff20003800000 */
.L_x_137:
[----:B------:R-:W-:Y:S01]  /*36d0*/  LEA R4, R10, UR5, 0x4 ;  /* 0x000000050a047c11 */ /* 0x000fe2000f8e20ff */
[----:B------:R-:W-:Y:S01]  /*36e0*/  @UP3 ULEA UR7, UR14, UR5, 0x3 ;  /* 0x000000050e073291 */ /* 0x000fe2000f8e18ff */
[----:B------:R-:W-:Y:S01]  /*36f0*/  PLOP3.LUT P2, PT, PT, PT, PT, 0x80, 0x8 ;  /* 0x000000000008781c */ /* 0x000fe20003f4f070 */
[----:B------:R-:W-:Y:S01]  /*3700*/  ULEA UR6, UR15, UR5, 0x3 ;  /* 0x000000050f067291 */ /* 0x000fe2000f8e18ff */
[----:B------:R-:W-:Y:S01]  /*3710*/  PRMT R3, RZ, 0x654, R3 ;  /* 0x00000654ff037816 */ /* 0x000fe20000000003 */
[----:B------:R-:W-:Y:S01]  /*3720*/  ULEA.HI UR11, UR15, UR15, URZ, 0x1 ;  /* 0x0000000f0f0b7291 */ /* 0x000fe2000f8f08ff */
[----:B-1----:R-:W1:Y:S01]  /*3730*/  LDS.128 R4, [R4+0x180] ;  /* 0x0001800004047984 */ /* 0x002e620000000c00 */
[----:B------:R-:W-:Y:S02]  /*3740*/  @P0 SHF.L.U32 R2, R8, 0x1f, RZ ;  /* 0x0000001f08020819 */ /* 0x000fe400000006ff */
[----:B------:R-:W-:Y:S01]  /*3750*/  SHF.L.U32 R0, R11, 0x1f, RZ ;  /* 0x0000001f0b007819 */ /* 0x000fe200000006ff */
[----:B------:R-:W-:Y:S01]  /*3760*/  @!PT LDS RZ, [RZ] ;  /* 0x00000000fffff984 */ /* 0x000fe20000000800 */
[----:B------:R-:W-:Y:S01]  /*3770*/  @!PT LDS RZ, [RZ] ;  /* 0x00000000fffff984 */ /* 0x000fe20000000800 */
[----:B------:R-:W-:Y:S01]  /*3780*/  @!PT LDS RZ, [RZ] ;  /* 0x00000000fffff984 */ /* 0x000fe20000000800 */
[----:B------:R-:W-:Y:S01]  /*3790*/  @!PT LDS RZ, [RZ] ;  /* 0x00000000fffff984 */ /* 0x000fe20000000800 */
[----:B------:R2:W-:Y:S06]  /*37a0*/  MEMBAR.ALL.CTA ;  /* 0x0000000000007992 */ /* 0x0005ec0000008000 */
[----:B--2---:R-:W2:Y:S02]  /*37b0*/  FENCE.VIEW.ASYNC.S ;  /* 0x00000000000073c6 */ /* 0x004ea40000000000 */
[----:B--2---:R2:W-:Y:S01]  /*37c0*/  SYNCS.ARRIVE.TRANS64.RED.A1T0 RZ, [R3+URZ], RZ ;  /* 0x000000ff03ff79a7 */ /* 0x0045e200081004ff */
[----:B------:R2:W3:Y:S01]  /*37d0*/  @P0 SYNCS.PHASECHK.TRANS64.TRYWAIT P2, [UR7], R2 ;  /* 0x00000002ff0005a7 */ /* 0x0004e20008041107 */
[----:B------:R-:W-:-:S02]  /*37e0*/  USHF.L.U32 UR7, UR11, 0x2, URZ ;  /* 0x000000020b077899 */ /* 0x000fc400080006ff */
[----:B------:R-:W-:Y:S01]  /*37f0*/  ULOP3.LUT UR11, UR11, 0xffe, URZ, 0xc0, !UPT ;  /* 0x00000ffe0b0b7892 */ /* 0x000fe2000f8ec0ff */
[----:B-1----:R-:W-:Y:S01]  /*3800*/  LOP3.LUT P1, RZ, R6, 0x1, RZ, 0xc0, !PT ;  /* 0x0000000106ff7812 */ /* 0x002fe2000782c0ff */
[----:B------:R-:W-:Y:S02]  /*3810*/  ULOP3.LUT UR7, UR7, 0xfffffff8, URZ, 0xc0, !UPT ;  /* 0xfffffff807077892 */ /* 0x000fe4000f8ec0ff */
[----:B------:R-:W-:Y:S02]  /*3820*/  UIADD3 UR11, UPT, UPT, -UR11, UR15, URZ ;  /* 0x0000000f0b0b7290 */ /* 0x000fe4000fffe1ff */
[----:B------:R-:W-:-:S04]  /*3830*/  UIADD3 UR7, UPT, UPT, UR16, UR7, URZ ;  /* 0x0000000710077290 */ /* 0x000fc8000fffe0ff */
[----:B------:R-:W-:Y:S01]  /*3840*/  ULEA UR7, UR11, UR7, 0x14 ;  /* 0x000000070b077291 */ /* 0x000fe2000f8ea0ff */
[----:B------:R-:W1:Y:S02]  /*3850*/  SYNCS.PHASECHK.TRANS64.TRYWAIT P0, [UR6+0x130], R0 ;  /* 0x00013000ff0075a7 */ /* 0x000e640008001106 */
[----:B-123--:R-:W-:Y:S09]  /*3860*/  @!P0 BRA `(.L_x_63) ;  /* 0x0000003000908947 */ /* 0x00eff20003800000 */
.L_x_139:
[----:B------:R-:W-:Y:S01]  /*3870*/  IADD3 R10, PT, PT, R10, 0x1, RZ ;  /* 0x000000010a0a7810 */ /* 0x000fe20007ffe0ff */
[----:B------:R-:W-:Y:S06]  /*3880*/  BRA.U !UP3, `(.L_x_64) ;  /* 0x000000050b107547 */ /* 0x000fec000b800000 */
[----:B------:R-:W-:Y:S01]  /*3890*/  UPLOP3.LUT UP4, UPT, UPT, UPT, UPT, 0x40, 0x4 ;  /* 0x000000000004789c */ /* 0x000fe20003f8e870 */
[----:B------:R-:W-:Y:S01]  /*38a0*/  UMOV UR13, UR8 ;  /* 0x00000008000d7c82 */ /* 0x000fe20008000000 */
[----:B------:R-:W-:Y:S01]  /*38b0*/  UMOV UR12, UR4 ;  /* 0x00000004000c7c82 */ /* 0x000fe20008000000 */
[----:B------:R-:W-:-:S08]  /*38c0*/  UMOV UR17, UR14 ;  /* 0x0000000e00117c82 */ /* 0x000fd00008000000 */
.L_x_67:
[----:B------:R-:W-:Y:S02]  /*38d0*/  UIADD3 UR13, UPT, UPT, UR13, 0x1, URZ ;  /* 0x000000010d0d7890 */ /* 0x000fe4000fffe0ff */
[----:B--2---:R-:W-:Y:S02]  /*38e0*/  ULEA UR11, UR17, UR5, 0x3 ;  /* 0x00000005110b7291 */ /* 0x004fe4000f8e18ff */
[----:B------:R-:W-:Y:S01]  /*38f0*/  UISETP.NE.AND UP0, UPT, UR13, URZ, UPT ;  /* 0x000000ff0d00728c */ /* 0x000fe2000bf05270 */
[----:B---3--:R-:W-:Y:S10]  /*3900*/  @P2 BRA `(.L_x_65) ;  /* 0x00000000000c2947 */ /* 0x008ff40003800000 */
[----:B-1----:R-:W-:Y:S04]  /*3910*/  SHF.L.U32 R3, R8, 0x1f, RZ ;  /* 0x0000001f08037819 */ /* 0x002fe800000006ff */
[----:B------:R-:W1:Y:S02]  /*3920*/  SYNCS.PHASECHK.TRANS64.TRYWAIT P0, [UR11], R3 ;  /* 0x00000003ff0075a7 */ /* 0x000e64000800110b */
[----:B-1----:R-:W-:Y:S05]  /*3930*/  @!P0 BRA `(.L_x_66) ;  /* 0x0000003000748947 */ /* 0x002fea0003800000 */
.L_x_65:
[----:B------:R-:W-:Y:S01]  /*3940*/  UISETP.NE.AND UP1, UPT, UR12, 0x1, UPT ;  /* 0x000000010c00788c */ /* 0x000fe2000bf25270 */
[----:B------:R-:W-:Y:S01]  /*3950*/  PLOP3.LUT P2, PT, PT, PT, PT, 0x80, 0x8 ;  /* 0x000000000008781c */ /* 0x000fe20003f4f070 */
[----:B------:R-:W-:Y:S02]  /*3960*/  UIADD3 UR14, UPT, UPT, UR17, 0x1, URZ ;  /* 0x00000001110e7890 */ /* 0x000fe4000fffe0ff */
[----:B------:R-:W-:Y:S02]  /*3970*/  ULEA UR64, UR17, UR10, 0x7 ;  /* 0x0000000a11407291 */ /* 0x000fe4000f8e38ff */
[----:B------:R-:W-:Y:S01]  /*3980*/  UISETP.NE.AND UP2, UPT, UR14, 0xc, UPT ;  /* 0x0000000c0e00788c */ /* 0x000fe2000bf45270 */
[----:B------:R-:W-:Y:S01]  /*3990*/  PLOP3.LUT P0, PT, PT, PT, UP1, 0x80, 0x8 ;  /* 0x000000000008781c */ /* 0x000fe20003f0f018 */
[----:B------:R-:W-:Y:S02]  /*39a0*/  ULEA UR62, UR17, UR9, 0xa ;  /* 0x00000009113e7291 */ /* 0x000fe4000f8e50ff */
[----:B------:R-:W-:Y:S02]  /*39b0*/  USEL UR35, URZ, 0x1, UP2 ;  /* 0x00000001ff237887 */ /* 0x000fe40009000000 */
[----:B------:R-:W-:Y:S02]  /*39c0*/  USEL UR14, UR14, URZ, UP2 ;  /* 0x000000ff0e0e7287 */ /* 0x000fe40009000000 */
[----:B------:R-:W-:Y:S02]  /*39d0*/  UIADD3 UR60, UPT, UPT, UR64, 0x2, URZ ;  /* 0x00000002403c7890 */ /* 0x000fe4000fffe0ff */
[----:B------:R-:W-:Y:S01]  /*39e0*/  @UP1 ULEA UR34, UR14, UR5, 0x3 ;  /* 0x000000050e221291 */ /* 0x000fe2000f8e18ff */
[----:B------:R-:W-:Y:S01]  /*39f0*/  LOP3.LUT R8, R8, UR35, RZ, 0x3c, !PT ;  /* 0x0000002308087c12 */ /* 0x000fe2000f8e3cff */
[----:B------:R-:W-:Y:S02]  /*3a00*/  UIADD3 UR58, UPT, UPT, UR62, 0x2, URZ ;  /* 0x000000023e3a7890 */ /* 0x000fe4000fffe0ff */
[----:B------:R-:W-:Y:S01]  /*3a10*/  UIADD3 UR56, UPT, UPT, UR64, 0x4, URZ ;  /* 0x0000000440387890 */ /* 0x000fe2000fffe0ff */
[----:B-1----:R-:W-:Y:S01]  /*3a20*/  @P0 SHF.L.U32 R0, R8, 0x1f, RZ ;  /* 0x0000001f08000819 */ /* 0x002fe200000006ff */
[----:B------:R-:W-:Y:S02]  /*3a30*/  UIADD3 UR54, UPT, UPT, UR62, 0x4, URZ ;  /* 0x000000043e367890 */ /* 0x000fe4000fffe0ff */
[----:B------:R-:W-:Y:S01]  /*3a40*/  UIADD3 UR52, UPT, UPT, UR64, 0x6, URZ ;  /* 0x0000000640347890 */ /* 0x000fe2000fffe0ff */
[----:B------:R2:W3:Y:S01]  /*3a50*/  @P0 SYNCS.PHASECHK.TRANS64.TRYWAIT P2, [UR34], R0 ;  /* 0x00000000ff0005a7 */ /* 0x0004e20008041122 */
[----:B------:R-:W-:Y:S02]  /*3a60*/  UIADD3 UR50, UPT, UPT, UR62, 0x6, URZ ;  /* 0x000000063e327890 */ /* 0x000fe4000fffe0ff */
        /* <DEDUP_REMOVED lines=9> */
[----:B------:R-:W-:Y:S01]  /*3b00*/  UIADD3 UR12, UPT, UPT, UR12, -0x1, URZ ;  /* 0xffffffff0c0c7890 */ /* 0x000fe2000fffe0ff */
[----:B------:R-:W-:Y:S01]  /*3b10*/  UMOV UR65, 0x40004000 ;  /* 0x4000400000417882 */ /* 0x000fe20000000000 */
[----:B------:R-:W-:Y:S01]  /*3b20*/  UMOV UR63, 0x40004040 ;  /* 0x40004040003f7882 */ /* 0x000fe20000000000 */
[----:B------:R-:W-:Y:S01]  /*3b30*/  UMOV UR61, 0x40004000 ;  /* 0x40004000003d7882 */ /* 0x000fe20000000000 */
[----:B------:R2:W-:Y:S01]  /*3b40*/  UTCHMMA gdesc[UR62], gdesc[UR64], tmem[UR7], tmem[UR32], idesc[UR33], UP4 ;  /* 0x00ff20403e0075ea */ /* 0x0005e2000a000007 */
[----:B------:R-:W-:Y:S01]  /*3b50*/  UPLOP3.LUT UP4, UPT, UPT, UPT, UPT, 0x80, 0x8 ;  /* 0x000000000008789c */ /* 0x000fe20003f8f070 */
[----:B------:R-:W-:Y:S01]  /*3b60*/  UMOV UR59, 0x40004040 ;  /* 0x40004040003b7882 */ /* 0x000fe20000000000 */
[----:B------:R-:W-:Y:S01]  /*3b70*/  UMOV UR57, 0x40004000 ;  /* 0x4000400000397882 */ /* 0x000fe20000000000 */
[----:B------:R2:W-:Y:S01]  /*3b80*/  UTCHMMA gdesc[UR58], gdesc[UR60], tmem[UR7], tmem[UR30], idesc[UR31], UPT ;  /* 0x00ff1e3c3a0075ea */ /* 0x0005e2000b800007 */
        /* <DEDUP_REMOVED lines=14> */
[----:B------:R-:W-:Y:S01]  /*3c70*/  UMOV UR35, 0x40004040 ;  /* 0x4000404000237882 */ /* 0x000fe20000000000 */
[----:B------:R2:W-:Y:S01]  /*3c80*/  UTCHMMA gdesc[UR38], gdesc[UR40], tmem[UR7], tmem[UR20], idesc[UR21], UPT ;  /* 0x00ff1428260075ea */ /* 0x0005e2000b800007 */
[----:B------:R2:W-:Y:S01]  /*3c90*/  UTCHMMA gdesc[UR34], gdesc[UR36], tmem[UR7], tmem[UR18], idesc[UR19], UPT ;  /* 0x00ff1224220075ea */ /* 0x0005e2000b800007 */
[----:B------:R2:W-:Y:S01]  /*3ca0*/  UTCBAR [UR11], URZ ;  /* 0x000000ff0b0073e9 */ /* 0x0005e200080000ff */
[----:B------:R-:W-:Y:S01]  /*3cb0*/  UMOV UR17, UR14 ;  /* 0x0000000e00117c82 */ /* 0x000fe20008000000 */
[----:B------:R-:W-:Y:S05]  /*3cc0*/  BRA.U UP0, `(.L_x_67) ;  /* 0xfffffffd00007547 */ /* 0x000fea000b83ffff */
.L_x_64:
[----:B------:R-:W-:Y:S01]  /*3cd0*/  UIADD3 UR15, UPT, UPT, UR15, 0x1, URZ ;  /* 0x000000010f0f7890 */ /* 0x000fe2000fffe0ff */
[C---:B------:R-:W-:Y:S01]  /*3ce0*/  ISETP.NE.AND P0, PT, R10.reuse, 0x2, PT ;  /* 0x000000020a00780c */ /* 0x040fe20003f05270 */
[----:B--2---:R-:W-:Y:S02]  /*3cf0*/  UIADD3 UR7, UPT, UPT, UR6, 0x110, URZ ;  /* 0x0000011006077890 */ /* 0x004fe4000fffe0ff */
[----:B------:R-:W-:Y:S01]  /*3d00*/  UISETP.NE.AND UP0, UPT, UR15, 0x4, UPT ;  /* 0x000000040f00788c */ /* 0x000fe2000bf05270 */
[----:B-1----:R-:W-:Y:S02]  /*3d10*/  SEL R0, RZ, 0x1, P0 ;  /* 0x00000001ff007807 */ /* 0x002fe40000000000 */
[----:B------:R-:W-:Y:S01]  /*3d20*/  SEL R10, R10, RZ, P0 ;  /* 0x000000ff0a0a7207 */ /* 0x000fe20000000000 */
[----:B------:R-:W-:Y:S01]  /*3d30*/  USEL UR6, URZ, 0x1, UP0 ;  /* 0x00000001ff067887 */ /* 0x000fe20008000000 */
[----:B------:R-:W-:Y:S01]  /*3d40*/  LOP3.LUT R9, R9, R0, RZ, 0x3c, !PT ;  /* 0x0000000009097212 */ /* 0x000fe200078e3cff */
[----:B------:R-:W-:Y:S01]  /*3d50*/  USEL UR15, UR15, URZ, UP0 ;  /* 0x000000ff0f0f7287 */ /* 0x000fe20008000000 */
[----:B------:R1:W-:Y:S03]  /*3d60*/  UTCBAR [UR7], URZ ;  /* 0x000000ff070073e9 */ /* 0x0003e600080000ff */
[----:B------:R-:W-:Y:S01]  /*3d70*/  LOP3.LUT R11, R11, UR6, RZ, 0x3c, !PT ;  /* 0x000000060b0b7c12 */ /* 0x000fe2000f8e3cff */
[----:B------:R-:W-:Y:S07]  /*3d80*/  @P1 BRA `(.L_x_68) ;  /* 0xfffffff800381947 */ /* 0x000fee000383ffff */
[----:B------:R-:W2:Y:S01]  /*3d90*/  S2UR UR4, SR_CgaCtaId ;  /* 0x00000000000479c3 */ /* 0x000ea20000008800 */
[----:B------:R-:W-:Y:S01]  /*3da0*/  ELECT P0, URZ, PT ;  /* 0x0000000000ff782f */ /* 0x000fe20003800000 */
[----:B------:R-:W-:Y:S01]  /*3db0*/  IMAD.MOV.U32 R0, RZ, RZ, 0x1 ;  /* 0x00000001ff007424 */ /* 0x000fe200078e00ff */
[----:B------:R-:W-:Y:S01]  /*3dc0*/  UIADD3 UR5, UPT, UPT, UR5, 0x130, URZ ;  /* 0x0000013005057890 */ /* 0x000fe2000fffe0ff */
[----:B------:R-:W-:Y:S01]  /*3dd0*/  SHF.L.U32 R3, R11, 0x1f, RZ ;  /* 0x0000001f0b037819 */ /* 0x000fe200000006ff */
[----:B------:R-:W-:-:S03]  /*3de0*/  UMOV UR6, 0x40 ;  /* 0x0000004000067882 */ /* 0x000fc60000000000 */
[----:B------:R-:W-:Y:S01]  /*3df0*/  UVIRTCOUNT.DEALLOC.SMPOOL 0x80 ;  /* 0x000000800000784c */ /* 0x000fe20000000000 */
[----:B--2---:R-:W-:Y:S02]  /*3e00*/  ULEA UR4, UR4, UR6, 0x18 ;  /* 0x0000000604047291 */ /* 0x004fe4000f8ec0ff */
[----:B------:R-:W-:-:S07]  /*3e10*/  ULEA UR6, UR15, UR5, 0x3 ;  /* 0x000000050f067291 */ /* 0x000fce000f8e18ff */
[----:B------:R2:W-:Y:S02]  /*3e20*/  @P0 STS.U8 [UR4+0x1c], R0 ;  /* 0x00001c00ff000988 */ /* 0x0005e40008000004 */
[----:B------:R-:W4:Y:S02]  /*3e30*/  SYNCS.PHASECHK.TRANS64.TRYWAIT P0, [UR6], R3 ;  /* 0x00000003ff0075a7 */ /* 0x000f240008001106 */
[----:B--2-4-:R-:W-:Y:S05]  /*3e40*/  @!P0 BRA `(.L_x_69) ;  /* 0x0000002c00488947 */ /* 0x014fea0003800000 */
.L_x_142:
[----:B-1----:R-:W-:-:S04]  /*3e50*/  UIADD3 UR7, UPT, UPT, UR15, 0x1, URZ ;  /* 0x000000010f077890 */ /* 0x002fc8000fffe0ff */
[----:B------:R-:W-:-:S04]  /*3e60*/  UISETP.NE.AND UP0, UPT, UR7, 0x4, UPT ;  /* 0x000000040700788c */ /* 0x000fc8000bf05270 */
[----:B------:R-:W-:Y:S02]  /*3e70*/  USEL UR8, URZ, 0x1, UP0 ;  /* 0x00000001ff087887 */ /* 0x000fe40008000000 */
[----:B------:R-:W-:-:S04]  /*3e80*/  USEL UR7, UR7, URZ, UP0 ;  /* 0x000000ff07077287 */ /* 0x000fc80008000000 */
[----:B------:R-:W-:Y:S01]  /*3e90*/  ULEA UR6, UR7, UR5, 0x3 ;  /* 0x0000000507067291 */ /* 0x000fe2000f8e18ff */
[----:B------:R-:W-:-:S04]  /*3ea0*/  LOP3.LUT R2, R11, UR8, RZ, 0x3c, !PT ;  /* 0x000000080b027c12 */ /* 0x000fc8000f8e3cff */
[----:B--2---:R-:W-:-:S04]  /*3eb0*/  SHF.L.U32 R3, R2, 0x1f, RZ ;  /* 0x0000001f02037819 */ /* 0x004fc800000006ff */
[----:B------:R-:W1:Y:S02]  /*3ec0*/  SYNCS.PHASECHK.TRANS64.TRYWAIT P0, [UR6], R3 ;  /* 0x00000003ff0075a7 */ /* 0x000e640008001106 */
[----:B-1----:R-:W-:Y:S05]  /*3ed0*/  @!P0 BRA `(.L_x_70) ;  /* 0x0000002c003c8947 */ /* 0x002fea0003800000 */
.L_x_144:
        /* <DEDUP_REMOVED lines=9> */
.L_x_146:
[----:B------:R-:W-:-:S04]  /*3f70*/  UIADD3 UR7, UPT, UPT, UR7, 0x1, URZ ;  /* 0x0000000107077890 */ /* 0x000fc8000fffe0ff */
[----:B------:R-:W-:-:S04]  /*3f80*/  UISETP.NE.AND UP0, UPT, UR7, 0x4, UPT ;  /* 0x000000040700788c */ /* 0x000fc8000bf05270 */
[----:B------:R-:W-:Y:S02]  /*3f90*/  USEL UR6, URZ, 0x1, UP0 ;  /* 0x00000001ff067887 */ /* 0x000fe40008000000 */
[----:B------:R-:W-:-:S04]  /*3fa0*/  USEL UR7, UR7, URZ, UP0 ;  /* 0x000000ff07077287 */ /* 0x000fc80008000000 */
[----:B------:R-:W-:Y:S01]  /*3fb0*/  ULEA UR7, UR7, UR5, 0x3 ;  /* 0x0000000507077291 */ /* 0x000fe2000f8e18ff */
[----:B-1----:R-:W-:-:S04]  /*3fc0*/  LOP3.LUT R3, R2, UR6, RZ, 0x3c, !PT ;  /* 0x0000000602037c12 */ /* 0x002fc8000f8e3cff */
[----:B------:R-:W-:-:S04]  /*3fd0*/  SHF.L.U32 R3, R3, 0x1f, RZ ;  /* 0x0000001f03037819 */ /* 0x000fc800000006ff */
[----:B------:R-:W1:Y:S02]  /*3fe0*/  SYNCS.PHASECHK.TRANS64.TRYWAIT P0, [UR7], R3 ;  /* 0x00000003ff0075a7 */ /* 0x000e640008001107 */
[----:B-1----:R-:W-:Y:S05]  /*3ff0*/  @!P0 BRA `(.L_x_72) ;  /* 0x0000002c00248947 */ /* 0x002fea0003800000 */
.L_x_148:
[----:B------:R-:W-:Y:S01]  /*4000*/  NOP ;  /* 0x0000000000007918 */ /* 0x000fe20000000000 */
[----:B-1----:R-:W1:Y:S01]  /*4010*/  LDS R0, [UR4+0x14] ;  /* 0x00001404ff007984 */ /* 0x002e620008000800 */
[----:B------:R-:W-:Y:S01]  /*4020*/  ULOP3.LUT UR6, UR16, 0xffff, URZ, 0xc0, !UPT ;  /* 0x0000ffff10067892 */ /* 0x000fe2000f8ec0ff */
[----:B------:R-:W-:Y:S01]  /*4030*/  UMOV UR8, 0xffff ;  /* 0x0000ffff00087882 */ /* 0x000fe20000000000 */
[----:B------:R-:W-:Y:S02]  /*4040*/  UMOV UR5, 0x1 ;  /* 0x0000000100057882 */ /* 0x000fe40000000000 */
[----:B------:R-:W-:-:S04]  /*4050*/  USHF.R.U32.HI UR6, URZ, 0x5, UR6 ;  /* 0x00000005ff067899 */ /* 0x000fc80008011606 */
[----:B------:R-:W-:Y:S02]  /*4060*/  USHF.L.U32 UR8, UR8, UR6, URZ ;  /* 0x0000000608087299 */ /* 0x000fe400080006ff */
[----:B------:R-:W-:-:S04]  /*4070*/  USHF.L.U32 UR5, UR5, UR6, URZ ;  /* 0x0000000605057299 */ /* 0x000fc800080006ff */
[----:B-1----:R-:W-:-:S04]  /*4080*/  LOP3.LUT R0, R0, UR8, RZ, 0xc0, !PT ;  /* 0x0000000800007c12 */ /* 0x002fc8000f8ec0ff */
[----:B------:R-:W-:-:S13]  /*4090*/  ISETP.NE.AND P0, PT, R0, UR8, PT ;  /* 0x0000000800007c0c */ /* 0x000fda000bf05270 */
[----:B------:R-:W-:Y:S05]  /*40a0*/  @P0 BRA `(.L_x_73) ;  /* 0x0000000000580947 */ /* 0x000fea0003800000 */
[----:B------:R-:W1:Y:S02]  /*40b0*/  LDS R0, [UR4+0x18] ;  /* 0x00001804ff007984 */ /* 0x000e640008000800 */
[----:B-1----:R-:W-:-:S04]  /*40c0*/  LOP3.LUT R0, R0, UR5, RZ, 0xc0, !PT ;  /* 0x0000000500007c12 */ /* 0x002fc8000f8ec0ff */
[----:B------:R-:W-:-:S13]  /*40d0*/  ISETP.NE.AND P0, PT, R0, UR5, PT ;  /* 0x0000000500007c0c */ /* 0x000fda000bf05270 */
[----:B------:R-:W-:Y:S05]  /*40e0*/  @P0 BRA `(.L_x_74) ;  /* 0x00000000003c0947 */ /* 0x000fea0003800000 */
[----:B------:R-:W1:Y:S01]  /*40f0*/  S2R R2, SR_LANEID ;  /* 0x0000000000027919 */ /* 0x000e620000000000 */
[----:B------:R-:W-:Y:S01]  /*4100*/  ULOP3.LUT UR8, URZ, UR8, URZ, 0x33, !UPT ;  /* 0x00000008ff087292 */ /* 0x000fe2000f8e33ff */
[----:B------:R-:W-:Y:S01]  /*4110*/  LOP3.LUT R4, RZ, UR5, RZ, 0x33, !PT ;  /* 0x00000005ff047c12 */ /* 0x000fe2000f8e33ff */
[----:B------:R-:W-:Y:S02]  /*4120*/  VOTEU.ANY UR7, UPT, PT ;  /* 0x0000000000077886 */ /* 0x000fe400038e0100 */
[----:B------:R-:W-:Y:S01]  /*4130*/  UFLO.U32 UR7, UR7 ;  /* 0x00000007000772bd */ /* 0x000fe200080e0000 */
[----:B------:R-:W2:Y:S01]  /*4140*/  REDUX UR5, R4 ;  /* 0x00000000040573c4 */ /* 0x000ea20000000000 */
[----:B------:R-:W-:-:S06]  /*4150*/  IMAD.U32 R0, RZ, RZ, UR8 ;  /* 0x00000008ff007e24 */ /* 0x000fcc000f8e00ff */
[----:B------:R4:W-:Y:S01]  /*4160*/  UTCATOMSWS.AND URZ, UR8 ;  /* 0x0000000800ff79e3 */ /* 0x0009e20008000000 */
[----:B------:R-:W3:Y:S01]  /*4170*/  REDUX UR6, R0 ;  /* 0x00000000000673c4 */ /* 0x000ee20000000000 */
[----:B-1----:R-:W-:Y:S01]  /*4180*/  ISETP.EQ.U32.AND P0, PT, R2, UR7, PT ;  /* 0x0000000702007c0c */ /* 0x002fe2000bf02070 */
[----:B--2---:R-:W-:Y:S01]  /*4190*/  IMAD.U32 R2, RZ, RZ, UR5 ;  /* 0x00000005ff027e24 */ /* 0x004fe2000f8e00ff */
[----:B---3--:R-:W-:-:S11]  /*41a0*/  MOV R3, UR6 ;  /* 0x0000000600037c02 */ /* 0x008fd60008000f00 */
[----:B------:R4:W-:Y:S04]  /*41b0*/  @P0 ATOMS.AND RZ, [UR4+0x14], R3 ;  /* 0x00001403ffff098c */ /* 0x0009e8000a800004 */
[----:B------:R4:W-:Y:S01]  /*41c0*/  @P0 ATOMS.AND RZ, [UR4+0x18], R2 ;  /* 0x00001802ffff098c */ /* 0x0009e2000a800004 */
[----:B------:R-:W-:Y:S05]  /*41d0*/  BRA `(.L_x_75) ;  /* 0x0000000000147947 */ /* 0x000fea0003800000 */
.L_x_74:
[----:B------:R-:W-:Y:S02]  /*41e0*/  MOV R2, 0x4200 ;  /* 0x0000420000027802 */ /* 0x000fe40000000f00 */
[----:B---3-5:R-:W-:Y:S05]  /*41f0*/  CALL.REL.NOINC `($__internal_0_$__cuda_sm10x_tcgen05_guardrail_trap_col_being_dealloced_not_returned_by_alloc) ;  /* 0x0000002c005c7944 */ /* 0x028fea0003c00000 */
[----:B------:R-:W-:Y:S05]  /*4200*/  BRA `(.L_x_75) ;  /* 0x0000000000087947 */ /* 0x000fea0003800000 */
.L_x_73:
[----:B------:R-:W-:Y:S02]  /*4210*/  MOV R2, 0x4230 ;  /* 0x0000423000027802 */ /* 0x000fe40000000f00 */
[----:B---3-5:R-:W-:Y:S05]  /*4220*/  CALL.REL.NOINC `($__internal_2_$__cuda_sm10x_tcgen05_guardrail_trap_unallocated_columns_being_dealloced) ;  /* 0x0000002c00687944 */ /* 0x028fea0003c00000 */
.L_x_75:
[----:B------:R-:W-:Y:S01]  /*4230*/  NOP ;  /* 0x0000000000007918 */ /* 0x000fe20000000000 */
[----:B----4-:R-:W-:Y:S05]  /*4240*/  EXIT ;  /* 0x000000000000794d */ /* 0x010fea0003800000 */
.L_x_57:
[----:B------:R-:W-:-:S09]  /*4250*/  UISETP.NE.OR UP2, UPT, UR8, 0x3, !UP2 ;  /* 0x000000030800788c */ /* 0x000fd2000d745670 */
[----:B------:R-:W-:Y:S05]  /*4260*/  BRA.U UP2, `(.L_x_76) ;  /* 0x0000000d020c7547 */ /* 0x000fea000b800000 */
[----:B------:R-:W1:Y:S01]  /*4270*/  LDC R0, c[0x0][0xb30] ;  /* 0x0002cc00ff007b82 */ /* 0x000e620000000800 */
[----:B------:R-:W2:Y:S01]  /*4280*/  LDCU.64 UR8, c[0x0][0x888] ;  /* 0x00011100ff0877ac */ /* 0x000ea20008000a00 */
[----:B------:R-:W-:Y:S01]  /*4290*/  IMAD.MOV.U32 R30, RZ, RZ, 0x1 ;  /* 0x00000001ff1e7424 */ /* 0x000fe200078e00ff */
[----:B-----5:R-:W-:Y:S01]  /*42a0*/  CS2R R28, SRZ ;  /* 0x00000000001c7805 */ /* 0x020fe2000001ff00 */
[----:B------:R-:W-:Y:S01]  /*42b0*/  IMAD.MOV.U32 R21, RZ, RZ, 0x400 ;  /* 0x00000400ff157424 */ /* 0x000fe200078e00ff */
[----:B------:R-:W4:Y:S03]  /*42c0*/  LDCU.64 UR6, c[0x0][0x890] ;  /* 0x00011200ff0677ac */ /* 0x000f260008000a00 */
[----:B------:R-:W3:Y:S01]  /*42d0*/  LDC R19, c[0x0][0x370] ;  /* 0x0000dc00ff137b82 */ /* 0x000ee20000000800 */
[----:B------:R-:W-:Y:S01]  /*42e0*/  UMOV UR13, 0x400 ;  /* 0x00000400000d7882 */ /* 0x000fe20000000000 */
[----:B------:R-:W-:-:S02]  /*42f0*/  UPLOP3.LUT UP1, UPT, UPT, UPT, UPT, 0x40, 0x4 ;  /* 0x000000000004789c */ /* 0x000fc40003f2e870 */
[----:B------:R-:W-:Y:S01]  /*4300*/  ULEA UR13, UR4, UR13, 0x18 ;  /* 0x0000000d040d7291 */ /* 0x000fe2000f8ec0ff */
[----:B------:R-:W-:-:S03]  /*4310*/  UMOV UR16, URZ ;  /* 0x000000ff00107c82 */ /* 0x000fc60008000000 */
[----:B------:R-:W3:Y:S01]  /*4320*/  LDC R2, c[0x0][0xb0c] ;  /* 0x0002c300ff027b82 */ /* 0x000ee20000000800 */
[----:B--2---:R-:W-:Y:S02]  /*4330*/  UISETP.NE.U32.AND UP2, UPT, UR8, URZ, UPT ;  /* 0x000000ff0800728c */ /* 0x004fe4000bf45070 */
[----:B----4-:R-:W-:-:S05]  /*4340*/  UISETP.NE.U32.AND UP3, UPT, UR6, URZ, UPT ;  /* 0x000000ff0600728c */ /* 0x010fca000bf65070 */
[----:B------:R-:W2:Y:S01]  /*4350*/  LDC R18, c[0x0][0xb20] ;  /* 0x0002c800ff127b82 */ /* 0x000ea20000000800 */
[----:B-1----:R-:W-:Y:S01]  /*4360*/  ISETP.NE.AND P1, PT, R0, 0x1, PT ;  /* 0x000000010000780c */ /* 0x002fe20003f25270 */
[----:B------:R-:W-:Y:S02]  /*4370*/  UISETP.NE.AND.EX UP2, UPT, UR9, URZ, UPT, UP2 ;  /* 0x000000ff0900728c */ /* 0x000fe4000bf45320 */
[----:B------:R-:W-:-:S04]  /*4380*/  UISETP.NE.AND.EX UP3, UPT, UR7, URZ, UPT, UP3 ;  /* 0x000000ff0700728c */ /* 0x000fc8000bf65330 */
[----:B------:R-:W1:Y:S08]  /*4390*/  LDC.64 R32, c[0x0][0x348] ;  /* 0x0000d200ff207b82 */ /* 0x000e700000000a00 */
[----:B------:R-:W4:Y:S08]  /*43a0*/  LDC.64 R16, c[0x0][0xb10] ;  /* 0x0002c400ff107b82 */ /* 0x000f300000000a00 */
[----:B------:R-:W1:Y:S08]  /*43b0*/  LDC.64 R6, c[0x0][0xb18] ;  /* 0x0002c600ff067b82 */ /* 0x000e700000000a00 */
[----:B------:R-:W1:Y:S08]  /*43c0*/  LDC.64 R4, c[0x0][0xb28] ;  /* 0x0002ca00ff047b82 */ /* 0x000e700000000a00 */
[----:B--23--:R-:W1:Y:S02]  /*43d0*/  LDC R20, c[0x0][0x374] ;  /* 0x0000dd00ff147b82 */ /* 0x00ce640000000800 */
.L_x_84:
[C---:B------:R-:W-:Y:S02]  /*43e0*/  LEA R0, R29.reuse, UR13, 0x3 ;  /* 0x0000000d1d007c11 */ /* 0x040fe4000f8e18ff */
[----:B------:R-:W-:Y:S02]  /*43f0*/  SHF.L.U32 R3, R28, 0x1f, RZ ;  /* 0x0000001f1c037819 */ /* 0x000fe400000006ff */
[----:B------:R-:W-:Y:S02]  /*4400*/  LEA R24, R29, UR13, 0x4 ;  /* 0x0000000d1d187c11 */ /* 0x000fe4000f8e20ff */
[----:B--2---:R-:W2:Y:S02]  /*4410*/  SYNCS.PHASECHK.TRANS64.TRYWAIT P0, [R0+URZ+0xf0], R3 ;  /* 0x0000f003000075a7 */ /* 0x004ea400080011ff */
[----:B--2---:R-:W-:Y:S05]  /*4420*/  @!P0 BRA `(.L_x_77) ;  /* 0x0000002800308947 */ /* 0x004fea0003800000 */
.L_x_149:
[----:B------:R-:W-:Y:S01]  /*4430*/  ISETP.GE.AND P0, PT, R22, 0x1, PT ;  /* 0x000000011600780c */ /* 0x000fe20003f06270 */
[----:B------:R-:W3:Y:S01]  /*4440*/  LDS.128 R24, [R24+0x180] ;  /* 0x0001800018187984 */ /* 0x000ee20000000c00 */
[----:B------:R-:W-:Y:S01]  /*4450*/  ISETP.NE.U32.AND P4, PT, RZ, UR6, PT ;  /* 0x00000006ff007c0c */ /* 0x000fe2000bf85070 */
[----:B--2---:R-:W-:Y:S03]  /*4460*/  VIADD R0, R0, 0x100 ;  /* 0x0000010000007836 */ /* 0x004fe60000000000 */
[----:B------:R-:W-:Y:S01]  /*4470*/  ISETP.NE.AND.EX P4, PT, RZ, UR7, PT, P4 ;  /* 0x00000007ff007c0c */ /* 0x000fe2000bf85340 */
[----:B------:R-:W-:Y:S01]  /*4480*/  @!PT LDS RZ, [RZ] ;  /* 0x00000000fffff984 */ /* 0x000fe20000000800 */
[----:B------:R-:W-:Y:S01]  /*4490*/  @!PT LDS RZ, [RZ] ;  /* 0x00000000fffff984 */ /* 0x000fe20000000800 */
[----:B------:R-:W-:Y:S01]  /*44a0*/  @!PT LDS RZ, [RZ] ;  /* 0x00000000fffff984 */ /* 0x000fe20000000800 */
[----:B------:R-:W-:Y:S01]  /*44b0*/  @!PT LDS RZ, [RZ] ;  /* 0x00000000fffff984 */ /* 0x000fe20000000800 */
[----:B------:R2:W-:Y:S06]  /*44c0*/  MEMBAR.ALL.CTA ;  /* 0x0000000000007992 */ /* 0x0005ec0000008000 */
[----:B--2---:R-:W2:Y:S01]  /*44d0*/  FENCE.VIEW.ASYNC.S ;  /* 0x00000000000073c6 */ /* 0x004ea20000000000 */
[----:B------:R-:W-:Y:S04]  /*44e0*/  PRMT R0, RZ, 0x654, R0 ;  /* 0x00000654ff007816 */ /* 0x000fe80000000000 */
[----:B--2---:R2:W-:Y:S01]  /*44f0*/  SYNCS.ARRIVE.TRANS64.RED.A1T0 RZ, [R0+URZ], RZ ;  /* 0x000000ff00ff79a7 */ /* 0x0045e200081004ff */
[----:B---3--:R-:W-:Y:S11]  /*4500*/  LOP3.LUT P3, RZ, R26, 0x1, RZ, 0xc0, !PT ;  /* 0x000000011aff7812 */ /* 0x008ff6000786c0ff */
[----:B------:R-:W-:Y:S02]  /*4510*/  @!UPT UIADD3 URZ, UPT, UPT, URZ, URZ, URZ ;  /* 0x000000fffffff290 */ /* 0x000fe4000fffe0ff */
[----:B------:R-:W-:Y:S02]  /*4520*/  @P3 MOV R13, R24 ;  /* 0x00000018000d3202 */ /* 0x000fe40000000f00 */
[----:B------:R-:W-:Y:S01]  /*4530*/  @P3 LOP3.LUT R8, R25, 0xffff, RZ, 0xc0, !PT ;  /* 0x0000ffff19083812 */ /* 0x000fe200078ec0ff */
[----:B--2---:R-:W-:Y:S06]  /*4540*/  @!P0 BRA `(.L_x_78) ;  /* 0x0000000000a48947 */ /* 0x004fec0003800000 */
[----:B-1----:R-:W-:Y:S01]  /*4550*/  IMAD.HI.U32 R31, R20, R7, RZ ;  /* 0x00000007141f7227 */ /* 0x002fe200078e00ff */
[----:B------:R-:W-:Y:S02]  /*4560*/  ISETP.NE.AND P0, PT, R6, 0x1, PT ;  /* 0x000000010600780c */ /* 0x000fe40003f05270 */
[----:B------:R-:W-:Y:S01]  /*4570*/  ISETP.NE.AND P2, PT, R22, 0x1, PT ;  /* 0x000000011600780c */ /* 0x000fe20003f45270 */
[----:B----4-:R-:W-:Y:S01]  /*4580*/  IMAD.HI.U32 R34, R19, R16, RZ ;  /* 0x0000001013227227 */ /* 0x010fe200078e00ff */
[----:B------:R-:W-:Y:S02]  /*4590*/  SHF.R.U32.HI R31, RZ, R18, R31 ;  /* 0x00000012ff1f7219 */ /* 0x000fe4000001161f */
[----:B------:R-:W-:Y:S01]  /*45a0*/  ISETP.NE.AND P5, PT, R2, 0x1, PT ;  /* 0x000000010200780c */ /* 0x000fe20003fa5270 */
[----:B------:R-:W-:Y:S01]  /*45b0*/  IMAD.HI.U32 R36, R13, R16, RZ ;  /* 0x000000100d247227 */ /* 0x000fe200078e00ff */
[----:B------:R-:W-:Y:S02]  /*45c0*/  SHF.R.U32.HI R34, RZ, R17, R34 ;  /* 0x00000011ff227219 */ /* 0x000fe40000011622 */
[----:B------:R-:W-:Y:S01]  /*45d0*/  SEL R3, R20, R31, !P0 ;  /* 0x0000001f14037207 */ /* 0x000fe20004000000 */
[C---:B------:R-:W-:Y:S01]  /*45e0*/  IMAD.HI.U32 R31, R8.reuse, R7, RZ ;  /* 0x00000007081f7227 */ /* 0x040fe200078e00ff */
[----:B------:R-:W-:Y:S02]  /*45f0*/  SEL R11, R19, R34, !P5 ;  /* 0x00000022130b7207 */ /* 0x000fe40006800000 */
[----:B------:R-:W-:Y:S01]  /*4600*/  SHF.R.U32.HI R36, RZ, R17, R36 ;  /* 0x00000011ff247219 */ /* 0x000fe20000011624 */
[----:B------:R-:W-:Y:S01]  /*4610*/  IMAD.HI.U32 R44, R3, R4, RZ ;  /* 0x00000004032c7227 */ /* 0x000fe200078e00ff */
[----:B------:R-:W-:Y:S03]  /*4620*/  SHF.R.U32.HI R31, RZ, R18, R31 ;  /* 0x00000012ff1f7219 */ /* 0x000fe6000001161f */
[----:B------:R-:W-:Y:S01]  /*4630*/  IMAD.HI.U32 R34, R11, R4, RZ ;  /* 0x000000040b227227 */ /* 0x000fe200078e00ff */
[----:B------:R-:W-:Y:S02]  /*4640*/  @P2 SHF.R.U32.HI R3, RZ, R5, R44 ;  /* 0x00000005ff032219 */ /* 0x000fe4000001162c */
[----:B------:R-:W-:Y:S02]  /*4650*/  SEL R9, R8, R31, !P0 ;  /* 0x0000001f08097207 */ /* 0x000fe40004000000 */
[----:B------:R-:W-:Y:S01]  /*4660*/  @P2 SHF.R.U32.HI R11, RZ, R5, R34 ;  /* 0x00000005ff0b2219 */ /* 0x000fe20000011622 */
[C---:B------:R-:W-:Y:S01]  /*4670*/  IMAD R10, R22.reuse, R3, RZ ;  /* 0x00000003160a7224 */ /* 0x040fe200078e02ff */
[----:B------:R-:W-:Y:S01]  /*4680*/  SEL R3, R13, R36, !P5 ;  /* 0x000000240d037207 */ /* 0x000fe20006800000 */
[C---:B------:R-:W-:Y:S03]  /*4690*/  IMAD.HI.U32 R14, R9.reuse, R4, RZ ;  /* 0x00000004090e7227 */ /* 0x040fe600078e00ff */
[----:B------:R-:W-:Y:S01]  /*46a0*/  ISETP.GE.AND P0, PT, R9, R10, PT ;  /* 0x0000000a0900720c */ /* 0x000fe20003f06270 */
[C---:B------:R-:W-:Y:S01]  /*46b0*/  IMAD R12, R22.reuse, R11, RZ ;  /* 0x0000000b160c7224 */ /* 0x040fe200078e02ff */
[-C--:B------:R-:W-:Y:S04]  /*46c0*/  SHF.R.U32.HI R14, RZ, R5.reuse, R14 ;  /* 0x00000005ff0e7219 */ /* 0x080fe8000001160e */
[----:B------:R-:W-:Y:S02]  /*46d0*/  ISETP.GE.OR P0, PT, R3, R12, P0 ;  /* 0x0000000c0300720c */ /* 0x000fe40000706670 */
[----:B------:R-:W-:Y:S05]  /*46e0*/  SEL R15, R9, R14, !P2 ;  /* 0x0000000e090f7207 */ /* 0x000fea0005000000 */
[----:B------:R-:W-:Y:S04]  /*46f0*/  IMAD.MOV R14, RZ, RZ, -R15 ;  /* 0x000000ffff0e7224 */ /* 0x000fe800078e0a0f */
[----:B------:R-:W-:Y:S02]  /*4700*/  IMAD R14, R22, R14, R9 ;  /* 0x0000000e160e7224 */ /* 0x000fe400078e0209 */
[C---:B------:R-:W-:Y:S05]  /*4710*/  @!P0 IMAD.HI.U32 R10, R3.reuse, R4, RZ ;  /* 0x00000004030a8227 */ /* 0x040fea00078e00ff */
[----:B------:R-:W-:Y:S04]  /*4720*/  @!P0 SHF.R.U32.HI R10, RZ, R5, R10 ;  /* 0x00000005ff0a8219 */ /* 0x000fe8000001160a */
[----:B------:R-:W-:Y:S01]  /*4730*/  @!P0 SEL R0, R3, R10, !P2 ;  /* 0x0000000a03008207 */ /* 0x000fe20005000000 */
[----:B------:R-:W-:Y:S03]  /*4740*/  IMAD.MOV R10, RZ, RZ, -R3 ;  /* 0x000000ffff0a7224 */ /* 0x000fe600078e0a03 */
[----:B------:R-:W-:Y:S01]  /*4750*/  @!P0 IADD3 R15, PT, PT, R15, -R0, RZ ;  /* 0x800000000f0f8210 */ /* 0x000fe20007ffe0ff */
[----:B------:R-:W-:Y:S01]  /*4760*/  @!P0 IMAD R0, R11, R14, R0 ;  /* 0x0000000e0b008224 */ /* 0x000fe200078e0200 */
[----:B------:R-:W-:Y:S01]  /*4770*/  IADD3 R11, PT, PT, -R9, RZ, RZ ;  /* 0x000000ff090b7210 */ /* 0x000fe20007ffe1ff */
[----:B------:R-:W-:Y:S02]  /*4780*/  IMAD R13, R2, R10, R13 ;  /* 0x0000000a020d7224 */ /* 0x000fe400078e020d */
[----:B------:R-:W-:Y:S02]  /*4790*/  @!P0 IMAD R9, R15, R22, R3 ;  /* 0x000000160f098224 */ /* 0x000fe400078e0203 */
[----:B------:R-:W-:Y:S02]  /*47a0*/  @!P0 IMAD.MOV.U32 R3, RZ, RZ, R0 ;  /* 0x000000ffff038224 */ /* 0x000fe400078e0000 */
[----:B------:R-:W-:Y:S02]  /*47b0*/  IMAD R8, R6, R11, R8 ;  /* 0x0000000b06087224 */ /* 0x000fe400078e0208 */
[----:B------:R-:W-:Y:S02]  /*47c0*/  IMAD R13, R3, R2, R13 ;  /* 0x00000002030d7224 */ /* 0x000fe400078e020d */
[----:B------:R-:W-:Y:S02]  /*47d0*/  IMAD R8, R9, R6, R8 ;  /* 0x0000000609087224 */ /* 0x000fe400078e0208 */
.L_x_78:
[----:B------:R-:W-:Y:S05]  /*47e0*/  BRA.U UP1, `(.L_x_79) ;  /* 0x0000000101107547 */ /* 0x000fea000b800000 */
[----:B------:R-:W-:Y:S04]  /*47f0*/  MOV R0, UR5 ;  /* 0x0000000500007c02 */ /* 0x000fe80008000f00 */
[----:B------:R-:W-:Y:S04]  /*4800*/  SHF.L.U32 R3, R0, 0x1f, RZ ;  /* 0x0000001f00037819 */ /* 0x000fe800000006ff */
[----:B------:R-:W2:Y:S02]  /*4810*/  SYNCS.PHASECHK.TRANS64.TRYWAIT P0, [UR13+0xe8], R3 ;  /* 0x0000e803ff0075a7 */ /* 0x000ea4000800110d */
[----:B--2---:R-:W-:Y:S05]  /*4820*/  @!P0 BRA `(.L_x_80) ;  /* 0x0000002400448947 */ /* 0x004fea0003800000 */
.L_x_79:
[----:B------:R-:W-:Y:S05]  /*4830*/  BRA.U !UP3, `(.L_x_81) ;  /* 0x000000010b347547 */ /* 0x000fea000b800000 */
[----:B------:R-:W-:Y:S01]  /*4840*/  UPLOP3.LUT UP0, UPT, UPT, UPT, UP2, 0x80, 0x8 ;  /* 0x000000000008789c */ /* 0x000fe20003f0f020 */
[----:B------:R-:W-:Y:S05]  /*4850*/  HFMA2 R42, -RZ, RZ, 0, 5.9604644775390625e-08 ;  /* 0x00000001ff2a7431 */ /* 0x000fea00000001ff */
[----:B------:R-:W-:Y:S05]  /*4860*/  PLOP3.LUT P0, PT, PT, PT, UP0, 0x80, 0x8 ;  /* 0x000000000008781c */ /* 0x000fea0003f0f008 */
[----:B------:R-:W3:Y:S01]  /*4870*/  @UP0 LDCU.64 UR10, c[0x0][0x888] ;  /* 0x00011100ff0a07ac */ /* 0x000ee20008000a00 */
[----:B------:R-:W-:Y:S04]  /*4880*/  @UP0 UIMAD UR8, UR36, UR6, URZ ;  /* 0x00000006240802a4 */ /* 0x000fe8000f8e02ff */
[----:B---3--:R-:W-:Y:S06]  /*4890*/  @UP0 UIMAD.WIDE UR10, UR8, 0x4, UR10 ;  /* 0x00000004080a08a5 */ /* 0x008fec000f8e020a */
[----:B------:R-:W-:Y:S02]  /*48a0*/  IMAD.U32 R10, RZ, RZ, UR10 ;  /* 0x0000000aff0a7e24 */ /* 0x000fe4000f8e00ff */
[----:B------:R-:W-:Y:S05]  /*48b0*/  IMAD.U32 R11, RZ, RZ, UR11 ;  /* 0x0000000bff0b7e24 */ /* 0x000fea000f8e00ff */
[----:B--2---:R-:W2:Y:S02]  /*48c0*/  @P0 LDG.E R0, desc[UR44][R10.64] ;  /* 0x0000002c0a000981 */ /* 0x004ea4000c1e1900 */
[----:B--2---:R-:W-:Y:S01]  /*48d0*/  @P0 R2UR UR38, R0 ;  /* 0x00000000002602ca */ /* 0x004fe200000e0000 */
[----:B------:R-:W-:Y:S05]  /*48e0*/  IMAD.MOV.U32 R0, RZ, RZ, 0x1 ;  /* 0x00000001ff007424 */ /* 0x000fea00078e00ff */
[----:B------:R-:W-:Y:S08]  /*48f0*/  @!P0 PRMT R42, R0, 0x7610, R42 ;  /* 0x00007610002a8816 */ /* 0x000ff0000000002a */
[----:B------:R-:W3:Y:S02]  /*4900*/  @!UP0 LDCU UR38, c[0x0][0x880] ;  /* 0x00011000ff2687ac */ /* 0x000ee40008000800 */
.L_x_81:
[----:B---3--:R-:W-:Y:S01]  /*4910*/  @!P4 FSETP.EQ.AND P5, PT, RZ, UR38, PT ;  /* 0x00000026ff00cc0b */ /* 0x008fe2000bfa2000 */
[----:B------:R-:W-:Y:S01]  /*4920*/  @!UPT UIADD3 URZ, UPT, UPT, URZ, URZ, URZ ;  /* 0x000000fffffff290 */ /* 0x000fe2000fffe0ff */
[----:B------:R-:W-:Y:S11]  /*4930*/  @!P4 BRA `(.L_x_82) ;  /* 0x000000000014c947 */ /* 0x000ff60003800000 */
[----:B------:R-:W-:Y:S02]  /*4940*/  LOP3.LUT P0, RZ, R42, 0xff, RZ, 0xc0, !PT ;  /* 0x000000ff2aff7812 */ /* 0x000fe4000780c0ff */
[----:B------:R-:W-:Y:S04]  /*4950*/  PLOP3.LUT P5, PT, PT, PT, UP0, 0x80, 0x8 ;  /* 0x000000000008781c */ /* 0x000fe80003faf008 */
[----:B------:R-:W-:Y:S07]  /*4960*/  PLOP3.LUT P5, PT, P5, PT, PT, 0x8, 0x80 ;  /* 0x000000000080781c */ /* 0x000fee0002fae170 */
[----:B------:R-:W-:Y:S11]  /*4970*/  @P0 FSETP.EQ.AND P5, PT, RZ, UR38, PT ;  /* 0x00000026ff000c0b */ /* 0x000ff6000bfa2000 */
[----:B------:R-:W-:Y:S02]  /*4980*/  @!UPT UIADD3 URZ, UPT, UPT, URZ, URZ, URZ ;  /* 0x000000fffffff290 */ /* 0x000fe4000fffe0ff */
.L_x_82:
[----:B------:R-:W3:Y:S01]  /*4990*/  LDC.64 R14, c[0x0][0xb10] ;  /* 0x0002c400ff0e7b82 */ /* 0x000ee20000000a00 */
[----:B------:R-:W-:Y:S01]  /*49a0*/  ULEA UR14, UR16, UR13, 0x3 ;  /* 0x0000000d100e7291 */ /* 0x000fe2000f8e18ff */
[----:B------:R-:W-:Y:S01]  /*49b0*/  SHF.L.U32 R12, R30, 0x1f, RZ ;  /* 0x0000001f1e0c7819 */ /* 0x000fe200000006ff */
[----:B------:R-:W-:Y:S01]  /*49c0*/  VIADD R29, R29, 0x1 ;  /* 0x000000011d1d7836 */ /* 0x000fe20000000000 */
[----:B------:R-:W-:Y:S04]  /*49d0*/  @P3 SHF.R.U32.HI R23, RZ, 0x10, R25 ;  /* 0x00000010ff173819 */ /* 0x000fe80000011619 */
[----:B------:R-:W5:Y:S02]  /*49e0*/  LDC.64 R10, c[0x0][0xb18] ;  /* 0x0002c600ff0a7b82 */ /* 0x000f640000000a00 */
[----:B------:R-:W1:Y:S01]  /*49f0*/  SYNCS.PHASECHK.TRANS64.TRYWAIT P4, [UR14+0xd0], R12 ;  /* 0x0000d00cff0075a7 */ /* 0x000e62000808110e */
[----:B---3--:R-:W-:Y:S05]  /*4a00*/  @!P1 IMAD.HI.U32 R14, R13, R14, RZ ;  /* 0x0000000e0d0e9227 */ /* 0x008fea00078e00ff */
[----:B--2---:R-:W2:Y:S01]  /*4a10*/  @!P1 LDC R0, c[0x0][0xb20] ;  /* 0x0002c800ff009b82 */ /* 0x004ea20000000800 */
[----:B------:R-:W-:Y:S01]  /*4a20*/  @!P1 SHF.R.U32.HI R14, RZ, R15, R14 ;  /* 0x0000000fff0e9219 */ /* 0x000fe2000001160e */
[----:B-----5:R-:W-:Y:S01]  /*4a30*/  @!P1 IMAD.HI.U32 R11, R8, R11, RZ ;  /* 0x0000000b080b9227 */ /* 0x020fe200078e00ff */
[----:B------:R-:W-:Y:S05]  /*4a40*/  @!P1 ISETP.NE.AND P0, PT, R10, 0x1, PT ;  /* 0x000000010a00980c */ /* 0x000fea0003f05270 */
[----:B------:R-:W3:Y:S01]  /*4a50*/  @!P1 LDC R3, c[0x0][0xb0c] ;  /* 0x0002c300ff039b82 */ /* 0x000ee20000000800 */
[----:B--2---:R-:W-:Y:S02]  /*4a60*/  @!P1 SHF.R.U32.HI R9, RZ, R0, R11 ;  /* 0x00000000ff099219 */ /* 0x004fe4000001160b */
[----:B---3--:R-:W-:Y:S02]  /*4a70*/  @!P1 ISETP.NE.AND P2, PT, R3, 0x1, PT ;  /* 0x000000010300980c */ /* 0x008fe40003f45270 */
[----:B------:R-:W-:Y:S02]  /*4a80*/  @!P1 SEL R9, R8, R9, !P0 ;  /* 0x0000000908099207 */ /* 0x000fe40004000000 */
[----:B------:R-:W-:Y:S02]  /*4a90*/  ELECT P0, URZ, PT ;  /* 0x0000000000ff782f */ /* 0x000fe40003800000 */
[----:B------:R-:W-:Y:S05]  /*4aa0*/  @!P1 SEL R14, R13, R14, !P2 ;  /* 0x0000000e0d0e9207 */ /* 0x000fea0005000000 */
[----:B------:R-:W-:Y:S02]  /*4ab0*/  @!P1 IMAD.IADD R0, R9, 0x1, -R14 ;  /* 0x0000000109009824 */ /* 0x000fe400078e0a0e */
[----:B------:R-:W-:Y:S02]  /*4ac0*/  @!P1 IMAD.IADD R9, R14, 0x1, -R9 ;  /* 0x000000010e099824 */ /* 0x000fe400078e0a09 */
[----:B------:R-:W-:Y:S02]  /*4ad0*/  @!P1 IMAD R13, R0, R3, R13 ;  /* 0x00000003000d9224 */ /* 0x000fe400078e020d */
[----:B------:R-:W-:Y:S01]  /*4ae0*/  @!P1 IMAD R8, R9, R10, R8 ;  /* 0x0000000a09089224 */ /* 0x000fe200078e0208 */
[----:B-1----:R-:W-:Y:S06]  /*4af0*/  @!P4 BRA `(.L_x_83) ;  /* 0x0000002000a8c947 */ /* 0x002fec0003800000 */
.L_x_152:
[----:B------:R-:W-:Y:S01]  /*4b00*/  PLOP3.LUT P5, PT, P5, P0, PT, 0xf2, 0x2f ;  /* 0x00000000002f781c */ /* 0x000fe20002fa1e72 */
[----:B------:R-:W-:Y:S01]  /*4b10*/  UMOV UR18, 0x0 ;  /* 0x0000000000127882 */ /* 0x000fe20000000000 */
[----:B------:R-:W-:Y:S01]  /*4b20*/  UMOV UR19, 0x10000000 ;  /* 0x1000000000137882 */ /* 0x000fe20000000000 */
[----:B------:R-:W-:Y:S01]  /*4b30*/  UMOV UR12, UR36 ;  /* 0x00000024000c7c82 */ /* 0x000fe20008000000 */
[----:B------:R-:W-:Y:S09]  /*4b40*/  @P3 R2UR UR36, R23 ;  /* 0x00000000172432ca */ /* 0x000ff200000e0000 */
[----:B-1----:R-:W-:Y:S01]  /*4b50*/  @!P5 IADD3 R3, P0, PT, R32, 0x580, RZ ;  /* 0x000005802003d810 */ /* 0x002fe20007f1e0ff */
[----:B------:R-:W-:Y:S01]  /*4b60*/  @!P5 IMAD.SHL.U32 R39, R39, 0x8, RZ ;  /* 0x000000082727d824 */ /* 0x000fe200078e00ff */
[----:B------:R-:W-:Y:S01]  /*4b70*/  VOTEU.ALL UP1, P5 ;  /* 0x0000000000ff7886 */ /* 0x000fe20002820000 */
[----:B------:R-:W-:Y:S01]  /*4b80*/  @!P5 IMAD.SHL.U32 R41, R41, 0x40, RZ ;  /* 0x000000402929d824 */ /* 0x000fe200078e00ff */
[----:B------:R-:W-:Y:S01]  /*4b90*/  @!P5 R2UR UR9, R3 ;  /* 0x000000000309d2ca */ /* 0x000fe200000e0000 */
[----:B------:R-:W-:Y:S01]  /*4ba0*/  @!P5 IMAD.X R0, RZ, RZ, R33, P0 ;  /* 0x000000ffff00d224 */ /* 0x000fe200000e0621 */
[----:B------:R-:W-:Y:S01]  /*4bb0*/  @!P5 R2UR UR10, R39 ;  /* 0x00000000270ad2ca */ /* 0x000fe200000e0000 */
[----:B------:R-:W-:Y:S01]  /*4bc0*/  @!UP1 ULEA UR15, UR16, UR13, 0xa ;  /* 0x0000000d100f9291 */ /* 0x000fe2000f8e50ff */
[----:B------:R-:W-:Y:S01]  /*4bd0*/  @!P5 R2UR UR11, R41 ;  /* 0x00000000290bd2ca */ /* 0x000fe200000e0000 */
[----:B------:R-:W-:Y:S01]  /*4be0*/  UIADD3 UR16, UPT, UPT, UR16, 0x1, URZ ;  /* 0x0000000110107890 */ /* 0x000fe2000fffe0ff */
[----:B------:R-:W-:Y:S01]  /*4bf0*/  @!P5 R2UR UR8, R0 ;  /* 0x000000000008d2ca */ /* 0x000fe200000e0000 */
[----:B------:R-:W-:Y:S01]  /*4c00*/  IMAD.IADD R39, R8, 0x1, R38 ;  /* 0x0000000108277824 */ /* 0x000fe200078e0226 */
[----:B------:R-:W-:Y:S01]  /*4c10*/  ISETP.NE.AND P0, PT, R29, 0x2, PT ;  /* 0x000000021d00780c */ /* 0x000fe20003f05270 */
[----:B------:R-:W-:Y:S03]  /*4c20*/  IMAD.IADD R41, R13, 0x1, R40 ;  /* 0x000000010d297824 */ /* 0x000fe600078e0228 */
[----:B------:R-:W-:Y:S01]  /*4c30*/  SEL R3, RZ, 0x1, P0 ;  /* 0x00000001ff037807 */ /* 0x000fe20000000000 */
[----:B------:R-:W-:Y:S01]  /*4c40*/  IMAD.U32 R10, RZ, RZ, UR9 ;  /* 0x00000009ff0a7e24 */ /* 0x000fe2000f8e00ff */
[----:B------:R-:W-:Y:S01]  /*4c50*/  UIADD3 UR9, UPT, UPT, UR14, 0xc0, URZ ;  /* 0x000000c00e097890 */ /* 0x000fe2000fffe0ff */
[----:B------:R-:W-:Y:S02]  /*4c60*/  SEL R29, R29, RZ, P0 ;  /* 0x000000ff1d1d7207 */ /* 0x000fe40000000000 */
[----:B------:R-:W-:Y:S02]  /*4c70*/  LOP3.LUT R28, R28, R3, RZ, 0x3c, !PT ;  /* 0x000000031c1c7212 */ /* 0x000fe400078e3cff */
[----:B------:R-:W-:Y:S01]  /*4c80*/  IMAD.U32 R11, RZ, RZ, UR8 ;  /* 0x00000008ff0b7e24 */ /* 0x000fe2000f8e00ff */
[----:B------:R-:W-:Y:S01]  /*4c90*/  @!P5 R2UR UR20, R10 ;  /* 0x000000000a14d2ca */ /* 0x000fe200000e0000 */
[----:B------:R-:W-:Y:S01]  /*4ca0*/  @!UP1 UIADD3 UR8, UPT, UPT, UR15, 0x200, URZ ;  /* 0x000002000f089890 */ /* 0x000fe2000fffe0ff */
[----:B------:R-:W-:Y:S02]  /*4cb0*/  VOTEU.ALL UP1, P5 ;  /* 0x0000000000ff7886 */ /* 0x000fe40002820000 */
[----:B------:R-:W-:Y:S01]  /*4cc0*/  @!P5 R2UR UR21, R11 ;  /* 0x000000000b15d2ca */ /* 0x000fe200000e0000 */
[----:B------:R-:W-:Y:S11]  /*4cd0*/  UPRMT UR15, UR4, 0x654, UR9 ;  /* 0x00000654040f7896 */ /* 0x000ff60008000009 */
[----:B------:R-:W-:Y:S01]  /*4ce0*/  @!UPT UIADD3 URZ, UPT, UPT, URZ, URZ, URZ ;  /* 0x000000fffffff290 */ /* 0x000fe2000fffe0ff */
[----:B------:R2:W-:Y:S01]  /*4cf0*/  @!UP1 UTMALDG.3D [UR8], [UR20], desc[UR18] ;  /* 0x00001208140095b4 */ /* 0x0005e20008011000 */
[----:B------:R2:W-:Y:S01]  /*4d00*/  @!P5 SYNCS.ARRIVE.TRANS64.RED.A0TR RZ, [UR14+0xc0], R21 ;  /* 0x0000c015ffffd9a7 */ /* 0x0005e2000830040e */
[----:B------:R-:W-:Y:S04]  /*4d10*/  UISETP.NE.AND UP1, UPT, UR16, 0x2, UPT ;  /* 0x000000021000788c */ /* 0x000fe8000bf25270 */
[----:B------:R-:W-:Y:S02]  /*4d20*/  USEL UR14, URZ, 0x1, UP1 ;  /* 0x00000001ff0e7887 */ /* 0x000fe40008800000 */
[----:B------:R-:W-:Y:S02]  /*4d30*/  USEL UR16, UR16, URZ, UP1 ;  /* 0x000000ff10107287 */ /* 0x000fe40008800000 */
[----:B------:R-:W-:Y:S02]  /*4d40*/  UPLOP3.LUT UP1, UPT, UPT, UPT, UPT, 0x80, 0x8 ;  /* 0x000000000008789c */ /* 0x000fe40003f2f070 */
[----:B------:R-:W-:Y:S01]  /*4d50*/  LOP3.LUT R30, R30, UR14, RZ, 0x3c, !PT ;  /* 0x0000000e1e1e7c12 */ /* 0x000fe2000f8e3cff */
[----:B------:R-:W-:Y:S01]  /*4d60*/  SYNCS.ARRIVE.TRANS64.RED.A1T0 RZ, [UR15], RZ ;  /* 0x000000ffffff79a7 */ /* 0x000fe2000810040f */
[----:B------:R-:W-:Y:S07]  /*4d70*/  @P3 BRA `(.L_x_84) ;  /* 0xfffffff400983947 */ /* 0x000fee000383ffff */
[----:B------:R-:W-:Y:S01]  /*4d80*/  UIADD3 UR13, UPT, UPT, UR13, 0xd0, URZ ;  /* 0x000000d00d0d7890 */ /* 0x000fe2000fffe0ff */
[----:B------:R-:W-:-:S03]  /*4d90*/  SHF.L.U32 R3, R30, 0x1f, RZ ;  /* 0x0000001f1e037819 */ /* 0x000fc600000006ff */
[----:B------:R-:W-:-:S09]  /*4da0*/  ULEA UR4, UR16, UR13, 0x3 ;  /* 0x0000000d10047291 */ /* 0x000fd2000f8e18ff */
[----:B------:R-:W1:Y:S02]  /*4db0*/  SYNCS.PHASECHK.TRANS64.TRYWAIT P0, [UR4], R3 ;  /* 0x00000003ff0075a7 */ /* 0x000e640008001104 */
[----:B-1----:R-:W-:Y:S05]  /*4dc0*/  @!P0 BRA `(.L_x_85) ;  /* 0x00000020000c8947 */ /* 0x002fea0003800000 */
.L_x_154:
[----:B------:R-:W-:-:S04]  /*4dd0*/  UIADD3 UR5, UPT, UPT, UR16, 0x1, URZ ;  /* 0x0000000110057890 */ /* 0x000fc8000fffe0ff */
[----:B------:R-:W-:-:S04]  /*4de0*/  UISETP.NE.AND UP0, UPT, UR5, 0x2, UPT ;  /* 0x000000020500788c */ /* 0x000fc8000bf05270 */
[----:B------:R-:W-:Y:S02]  /*4df0*/  USEL UR4, URZ, 0x1, UP0 ;  /* 0x00000001ff047887 */ /* 0x000fe40008000000 */
[----:B------:R-:W-:-:S04]  /*4e00*/  USEL UR5, UR5, URZ, UP0 ;  /* 0x000000ff05057287 */ /* 0x000fc80008000000 */
[----:B------:R-:W-:Y:S01]  /*4e10*/  ULEA UR5, UR5, UR13, 0x3 ;  /* 0x0000000d05057291 */ /* 0x000fe2000f8e18ff */
[----:B-1----:R-:W-:-:S04]  /*4e20*/  LOP3.LUT R3, R30, UR4, RZ, 0x3c, !PT ;  /* 0x000000041e037c12 */ /* 0x002fc8000f8e3cff */
[----:B------:R-:W-:Y:S01]  /*4e30*/  SHF.L.U32 R3, R3, 0x1f, RZ ;  /* 0x0000001f03037819 */ /* 0x000fe200000006ff */
[----:B------:R-:W-:-:S07]  /*4e40*/  IMAD.U32 R0, RZ, RZ, UR5 ;  /* 0x00000005ff007e24 */ /* 0x000fce000f8e00ff */
.L_x_86:
[----:B-1----:R1:W3:Y:S02]  /*4e50*/  SYNCS.PHASECHK.TRANS64.TRYWAIT P0, [R0+URZ], R3 ;  /* 0x00000003000075a7 */ /* 0x0022e400080011ff */
[----:B---3--:R-:W-:Y:S05]  /*4e60*/  @!P0 NANOSLEEP.SYNCS 0x989680 ;  /* 0x009896800000895d */ /* 0x008fea0003900000 */
[----:B------:R-:W3:Y:S02]  /*4e70*/  @!P0 SYNCS.PHASECHK.TRANS64 P0, [R0+URZ], R3 ;  /* 0x00000003000085a7 */ /* 0x000ee400080010ff */
[----:B--23--:R-:W-:Y:S05]  /*4e80*/  @P0 EXIT ;  /* 0x000000000000094d */ /* 0x00cfea0003800000 */
[----:B------:R-:W-:Y:S05]  /*4e90*/  BRA `(.L_x_86) ;  /* 0xfffffffc00ec7947 */ /* 0x000fea000383ffff */
.L_x_76:
[----:B------:R-:W-:-:S06]  /*4ea0*/  UISETP.GE.AND UP1, UPT, UR8, 0x4, UPT ;  /* 0x000000040800788c */ /* 0x000fcc000bf26270 */
[----:B------:R-:W-:-:S13]  /*4eb0*/  PLOP3.LUT P0, PT, PT, PT, UP1, 0x80, 0x8 ;  /* 0x000000000008781c */ /* 0x000fda0003f0f018 */
[----:B------:R-:W-:Y:S05]  /*4ec0*/  @!P0 EXIT ;  /* 0x000000000000894d */ /* 0x000fea0003800000 */
[----:B------:R-:W-:Y:S01]  /*4ed0*/  BAR.SYNC.DEFER_BLOCKING 0x6, 0xa0 ;  /* 0x0182800000007b1d */ /* 0x000fe20000010000 */
[C---:B------:R-:W-:Y:S01]  /*4ee0*/  IMAD.SHL.U32 R0, R52.reuse, 0x8, RZ ;  /* 0x0000000834007824 */ /* 0x040fe200078e00ff */
[----:B------:R-:W-:Y:S01]  /*4ef0*/  CS2R R48, SRZ ;  /* 0x0000000000307805 */ /* 0x000fe2000001ff00 */
[C---:B------:R-:W-:Y:S02]  /*4f00*/  IMAD.U32 R26, R52.reuse, 0x10000, RZ ;  /* 0x00010000341a7824 */ /* 0x040fe400078e00ff */
[----:B------:R-:W-:Y:S01]  /*4f10*/  IMAD.SHL.U32 R51, R52, 0x4, RZ ;  /* 0x0000000434337824 */ /* 0x000fe200078e00ff */
[----:B------:R-:W-:Y:S02]  /*4f20*/  UMOV UR5, 0x400 ;  /* 0x0000040000057882 */ /* 0x000fe40000000000 */
[----:B------:R-:W1:Y:S01]  /*4f30*/  LDC R45, c[0x0][0x370] ;  /* 0x0000dc00ff2d7b82 */ /* 0x000e620000000800 */
[----:B------:R-:W-:Y:S01]  /*4f40*/  ULEA UR5, UR4, UR5, 0x18 ;  /* 0x0000000504057291 */ /* 0x000fe2000f8ec0ff */
[----:B------:R-:W-:Y:S01]  /*4f50*/  LOP3.LUT R0, R0, 0x78, RZ, 0xc0, !PT ;  /* 0x0000007800007812 */ /* 0x000fe200078ec0ff */
[----:B------:R-:W-:Y:S01]  /*4f60*/  IMAD.MOV.U32 R50, RZ, RZ, 0x1 ;  /* 0x00000001ff327424 */ /* 0x000fe200078e00ff */
[----:B------:R-:W-:Y:S01]  /*4f70*/  LOP3.LUT R26, R26, 0x600000, RZ, 0xc0, !PT ;  /* 0x006000001a1a7812 */ /* 0x000fe200078ec0ff */
[----:B------:R-:W-:Y:S01]  /*4f80*/  IMAD.MOV.U32 R10, RZ, RZ, RZ ;  /* 0x000000ffff0a7224 */ /* 0x000fe200078e00ff */
[----:B------:R-:W-:Y:S01]  /*4f90*/  LOP3.LUT R51, R0, 0x180, R51, 0xf8, !PT ;  /* 0x0000018000337812 */ /* 0x000fe200078ef833 */
[----:B------:R-:W2:Y:S01]  /*4fa0*/  LDCU.64 UR52, c[0x0][0x348] ;  /* 0x00006900ff3477ac */ /* 0x000ea20008000a00 */
[----:B------:R-:W4:Y:S01]  /*4fb0*/  LDC R24, c[0x0][0xb0c] ;  /* 0x0002c300ff187b82 */ /* 0x000f220000000800 */
[----:B------:R-:W-:-:S02]  /*4fc0*/  LOP3.LUT R52, R52, 0x60, RZ, 0xc0, !PT ;  /* 0x0000006034347812 */ /* 0x000fc400078ec0ff */
[----:B------:R-:W-:Y:S01]  /*4fd0*/  SHF.L.U32 R51, R51, 0x1, RZ ;  /* 0x0000000133337819 */ /* 0x000fe200000006ff */
[----:B------:R-:W1:Y:S04]  /*4fe0*/  LDCU.64 UR40, c[0x0][0x888] ;  /* 0x00011100ff2877ac */ /* 0x000e680008000a00 */
[----:B------:R-:W1:Y:S01]  /*4ff0*/  LDC R43, c[0x0][0xb20] ;  /* 0x0002c800ff2b7b82 */ /* 0x000e620000000800 */
[----:B------:R-:W3:Y:S01]  /*5000*/  LDS R3, [UR5+0x1a0] ;  /* 0x0001a005ff037984 */ /* 0x000ee20008000800 */
[----:B------:R-:W1:Y:S01]  /*5010*/  LDCU.64 UR42, c[0x0][0x890] ;  /* 0x00011200ff2a77ac */ /* 0x000e620008000a00 */
[----:B------:R-:W-:Y:S01]  /*5020*/  UMOV UR37, URZ ;  /* 0x000000ff00257c82 */ /* 0x000fe20008000000 */
[----:B------:R-:W-:-:S04]  /*5030*/  UMOV UR49, URZ ;  /* 0x000000ff00317c82 */ /* 0x000fc80008000000 */
[----:B------:R-:W1:Y:S01]  /*5040*/  LDC R23, c[0x0][0xb30] ;  /* 0x0002cc00ff177b82 */ /* 0x000e620000000800 */
[----:B------:R-:W-:Y:S01]  /*5050*/  UMOV UR48, URZ ;  /* 0x000000ff00307c82 */ /* 0x000fe20008000000 */
[----:B------:R-:W-:-:S06]  /*5060*/  UMOV UR47, URZ ;  /* 0x000000ff002f7c82 */ /* 0x000fcc0008000000 */
[----:B------:R-:W1:Y:S08]  /*5070*/  LDC.64 R36, c[0x0][0xb10] ;  /* 0x0002c400ff247b82 */ /* 0x000e700000000a00 */
[----:B------:R-:W1:Y:S08]  /*5080*/  LDC.64 R18, c[0x0][0xb18] ;  /* 0x0002c600ff127b82 */ /* 0x000e700000000a00 */
[----:B------:R-:W1:Y:S08]  /*5090*/  LDC.64 R16, c[0x0][0xb28] ;  /* 0x0002ca00ff107b82 */ /* 0x000e700000000a00 */
[----:B------:R-:W1:Y:S01]  /*50a0*/  LDC.64 R34, c[0x0][0x8b0] ;  /* 0x00022c00ff227b82 */ /* 0x000e620000000a00 */
[----:B---3--:R-:W-:-:S07]  /*50b0*/  IADD3 R26, PT, PT, R3, R26, RZ ;  /* 0x0000001a031a7210 */ /* 0x008fce0007ffe0ff */
[----:B------:R-:W3:Y:S08]  /*50c0*/  LDC.64 R32, c[0x0][0x8a8] ;  /* 0x00022a00ff207b82 */ /* 0x000ef00000000a00 */
[----:B--2-4-:R-:W1:Y:S02]  /*50d0*/  LDC R44, c[0x0][0x374] ;  /* 0x0000dd00ff2c7b82 */ /* 0x014e640000000800 */
.L_x_102:
[----:B--2---:R-:W2:Y:S01]  /*50e0*/  S2UR UR46, SR_CgaCtaId ;  /* 0x00000000002e79c3 */ /* 0x004ea20000008800 */
[----:B------:R-:W-:Y:S01]  /*50f0*/  UMOV UR39, 0x400 ;  /* 0x0000040000277882 */ /* 0x000fe20000000000 */
[----:B------:R-:W-:Y:S01]  /*5100*/  SHF.L.U32 R3, R48, 0x1f, RZ ;  /* 0x0000001f30037819 */ /* 0x000fe200000006ff */
[----:B--2---:R-:W-:Y:S06]  /*5110*/  ULEA UR39, UR46, UR39, 0x18 ;  /* 0x000000272e277291 */ /* 0x004fec000f8ec0ff */
[C---:B------:R-:W-:Y:S02]  /*5120*/  LEA R0, R10.reuse, UR39, 0x3 ;  /* 0x000000270a007c11 */ /* 0x040fe4000f8e18ff */
[----:B------:R-:W-:Y:S02]  /*5130*/  LEA R12, R10, UR39, 0x4 ;  /* 0x000000270a0c7c11 */ /* 0x000fe4000f8e20ff */
[----:B------:R-:W2:Y:S02]  /*5140*/  SYNCS.PHASECHK.TRANS64.TRYWAIT P0, [R0+URZ+0xf0], R3 ;  /* 0x0000f003000075a7 */ /* 0x000ea400080011ff */
[----:B-12---:R-:W-:Y:S05]  /*5150*/  @!P0 BRA `(.L_x_87) ;  /* 0x0000001c00408947 */ /* 0x006fea0003800000 */
.L_x_155:
[----:B------:R-:W-:Y:S01]  /*5160*/  ISETP.GE.AND P0, PT, R22, 0x1, PT ;  /* 0x000000011600780c */ /* 0x000fe20003f06270 */
[----:B------:R-:W4:Y:S01]  /*5170*/  LDS.128 R12, [R12+0x180] ;  /* 0x000180000c0c7984 */ /* 0x000f220000000c00 */
[----:B--2---:R-:W-:Y:S01]  /*5180*/  VIADD R0, R0, 0x100 ;  /* 0x0000010000007836 */ /* 0x004fe20000000000 */
        /* <DEDUP_REMOVED lines=8> */
[----:B----4-:R-:W-:Y:S04]  /*5210*/  LOP3.LUT P6, RZ, R14, 0x1, RZ, 0xc0, !PT ;  /* 0x000000010eff7812 */ /* 0x010fe800078cc0ff */
[----:B------:R-:W-:Y:S09]  /*5220*/  P2R R53, PR, RZ, 0x40 ;  /* 0x00000040ff357803 */ /* 0x000ff20000000000 */
[----:B------:R-:W-:Y:S02]  /*5230*/  @P6 MOV R27, R12 ;  /* 0x0000000c001b6202 */ /* 0x000fe40000000f00 */
[----:B------:R-:W-:Y:S01]  /*5240*/  @P6 LOP3.LUT R25, R13, 0xffff, RZ, 0xc0, !PT ;  /* 0x0000ffff0d196812 */ /* 0x000fe200078ec0ff */
[----:B--2---:R-:W-:Y:S06]  /*5250*/  @!P0 BRA `(.L_x_88) ;  /* 0x0000000000a48947 */ /* 0x004fec0003800000 */
[----:B-1----:R-:W-:Y:S01]  /*5260*/  IMAD.HI.U32 R30, R44, R19, RZ ;  /* 0x000000132c1e7227 */ /* 0x002fe200078e00ff */
[----:B------:R-:W-:Y:S02]  /*5270*/  ISETP.NE.AND P0, PT, R18, 0x1, PT ;  /* 0x000000011200780c */ /* 0x000fe40003f05270 */
[----:B------:R-:W-:Y:S01]  /*5280*/  ISETP.NE.AND P1, PT, R22, 0x1, PT ;  /* 0x000000011600780c */ /* 0x000fe20003f25270 */
[-C--:B------:R-:W-:Y:S01]  /*5290*/  IMAD.HI.U32 R20, R45, R36.reuse, RZ ;  /* 0x000000242d147227 */ /* 0x080fe200078e00ff */
[----:B------:R-:W-:Y:S02]  /*52a0*/  SHF.R.U32.HI R11, RZ, R43, R30 ;  /* 0x0000002bff0b7219 */ /* 0x000fe4000001161e */
[----:B------:R-:W-:Y:S01]  /*52b0*/  ISETP.NE.AND P2, PT, R24, 0x1, PT ;  /* 0x000000011800780c */ /* 0x000fe20003f45270 */
[----:B------:R-:W-:Y:S01]  /*52c0*/  IMAD.HI.U32 R56, R25, R19, RZ ;  /* 0x0000001319387227 */ /* 0x000fe200078e00ff */
[----:B------:R-:W-:Y:S02]  /*52d0*/  SHF.R.U32.HI R20, RZ, R37, R20 ;  /* 0x00000025ff147219 */ /* 0x000fe40000011614 */
[----:B------:R-:W-:Y:S01]  /*52e0*/  SEL R3, R44, R11, !P0 ;  /* 0x0000000b2c037207 */ /* 0x000fe20004000000 */
[----:B------:R-:W-:Y:S01]  /*52f0*/  IMAD.HI.U32 R54, R27, R36, RZ ;  /* 0x000000241b367227 */ /* 0x000fe200078e00ff */
[----:B------:R-:W-:Y:S03]  /*5300*/  SEL R7, R45, R20, !P2 ;  /* 0x000000142d077207 */ /* 0x000fe60005000000 */
[-C--:B------:R-:W-:Y:S01]  /*5310*/  IMAD.HI.U32 R20, R3, R16.reuse, RZ ;  /* 0x0000001003147227 */ /* 0x080fe200078e00ff */
[----:B------:R-:W-:Y:S03]  /*5320*/  SHF.R.U32.HI R54, RZ, R37, R54 ;  /* 0x00000025ff367219 */ /* 0x000fe60000011636 */
[----:B------:R-:W-:Y:S01]  /*5330*/  IMAD.HI.U32 R30, R7, R16, RZ ;  /* 0x00000010071e7227 */ /* 0x000fe200078e00ff */
[----:B------:R-:W-:Y:S02]  /*5340*/  @P1 SHF.R.U32.HI R3, RZ, R17, R20 ;  /* 0x00000011ff031219 */ /* 0x000fe40000011614 */
[----:B------:R-:W-:Y:S02]  /*5350*/  SHF.R.U32.HI R20, RZ, R43, R56 ;  /* 0x0000002bff147219 */ /* 0x000fe40000011638 */
[----:B------:R-:W-:Y:S01]  /*5360*/  @P1 SHF.R.U32.HI R7, RZ, R17, R30 ;  /* 0x00000011ff071219 */ /* 0x000fe2000001161e */
[C---:B------:R-:W-:Y:S01]  /*5370*/  IMAD R2, R22.reuse, R3, RZ ;  /* 0x0000000316027224 */ /* 0x040fe200078e02ff */
[----:B------:R-:W-:Y:S02]  /*5380*/  SEL R5, R25, R20, !P0 ;  /* 0x0000001419057207 */ /* 0x000fe40004000000 */
[----:B------:R-:W-:Y:S01]  /*5390*/  SEL R3, R27, R54, !P2 ;  /* 0x000000361b037207 */ /* 0x000fe20005000000 */
[----:B------:R-:W-:Y:S01]  /*53a0*/  IMAD R4, R22, R7, RZ ;  /* 0x0000000716047224 */ /* 0x000fe200078e02ff */
[C---:B------:R-:W-:Y:S01]  /*53b0*/  ISETP.GE.AND P0, PT, R5.reuse, R2, PT ;  /* 0x000000020500720c */ /* 0x040fe20003f06270 */
[----:B------:R-:W-:Y:S03]  /*53c0*/  IMAD.HI.U32 R6, R5, R16, RZ ;  /* 0x0000001005067227 */ /* 0x000fe600078e00ff */
[----:B------:R-:W-:Y:S01]  /*53d0*/  ISETP.GE.OR P0, PT, R3, R4, P0 ;  /* 0x000000040300720c */ /* 0x000fe20000706670 */
[----:B------:R-:W-:Y:S01]  /*53e0*/  IMAD.MOV R4, RZ, RZ, -R3 ;  /* 0x000000ffff047224 */ /* 0x000fe200078e0a03 */
[-C--:B------:R-:W-:Y:S03]  /*53f0*/  SHF.R.U32.HI R6, RZ, R17.reuse, R6 ;  /* 0x00000011ff067219 */ /* 0x080fe60000011606 */
[----:B------:R-:W-:Y:S01]  /*5400*/  IMAD R27, R24, R4, R27 ;  /* 0x00000004181b7224 */ /* 0x000fe200078e021b */
[----:B------:R-:W-:Y:S05]  /*5410*/  SEL R9, R5, R6, !P1 ;  /* 0x0000000605097207 */ /* 0x000fea0004800000 */
[----:B------:R-:W-:Y:S02]  /*5420*/  IMAD.MOV R6, RZ, RZ, -R9 ;  /* 0x000000ffff067224 */ /* 0x000fe400078e0a09 */
[C---:B------:R-:W-:Y:S04]  /*5430*/  @!P0 IMAD.HI.U32 R2, R3.reuse, R16, RZ ;  /* 0x0000001003028227 */ /* 0x040fe800078e00ff */
[----:B------:R-:W-:Y:S01]  /*5440*/  IMAD R6, R22, R6, R5 ;  /* 0x0000000616067224 */ /* 0x000fe200078e0205 */
[----:B------:R-:W-:Y:S04]  /*5450*/  @!P0 SHF.R.U32.HI R2, RZ, R17, R2 ;  /* 0x00000011ff028219 */ /* 0x000fe80000011602 */
[----:B------:R-:W-:Y:S02]  /*5460*/  @!P0 SEL R0, R3, R2, !P1 ;  /* 0x0000000203008207 */ /* 0x000fe40004800000 */
[----:B------:R-:W-:Y:S02]  /*5470*/  IADD3 R2, PT, PT, -R5, RZ, RZ ;  /* 0x000000ff05027210 */ /* 0x000fe40007ffe1ff */
[----:B------:R-:W-:Y:S01]  /*5480*/  @!P0 IADD3 R8, PT, PT, R9, -R0, RZ ;  /* 0x8000000009088210 */ /* 0x000fe20007ffe0ff */
[----:B------:R-:W-:Y:S02]  /*5490*/  @!P0 IMAD R0, R7, R6, R0 ;  /* 0x0000000607008224 */ /* 0x000fe400078e0200 */
[----:B------:R-:W-:Y:S02]  /*54a0*/  IMAD R25, R18, R2, R25 ;  /* 0x0000000212197224 */ /* 0x000fe400078e0219 */
[----:B------:R-:W-:Y:S02]  /*54b0*/  @!P0 IMAD R5, R8, R22, R3 ;  /* 0x0000001608058224 */ /* 0x000fe400078e0203 */
[----:B------:R-:W-:Y:S04]  /*54c0*/  @!P0 IMAD.MOV.U32 R3, RZ, RZ, R0 ;  /* 0x000000ffff038224 */ /* 0x000fe800078e0000 */
[----:B------:R-:W-:Y:S02]  /*54d0*/  IMAD R27, R3, R24, R27 ;  /* 0x00000018031b7224 */ /* 0x000fe400078e021b */
[----:B------:R-:W-:Y:S07]  /*54e0*/  IMAD R25, R5, R18, R25 ;  /* 0x0000001205197224 */ /* 0x000fee00078e0219 */
.L_x_88:
[----:B------:R-:W-:Y:S01]  /*54f0*/  ULEA.HI UR5, UR37, UR37, URZ, 0x1 ;  /* 0x0000002525057291 */ /* 0x000fe2000f8f08ff */
[----:B-1----:R-:W-:Y:S01]  /*5500*/  ISETP.NE.U32.AND P1, PT, R34, RZ, PT ;  /* 0x000000ff2200720c */ /* 0x002fe20003f25070 */
[----:B------:R-:W-:Y:S02]  /*5510*/  UISETP.NE.U32.AND UP2, UPT, UR42, URZ, UPT ;  /* 0x000000ff2a00728c */ /* 0x000fe4000bf45070 */
[----:B------:R-:W-:Y:S01]  /*5520*/  USHF.L.U32 UR4, UR5, 0x2, URZ ;  /* 0x0000000205047899 */ /* 0x000fe200080006ff */
[----:B------:R-:W-:Y:S01]  /*5530*/  ISETP.NE.AND.EX P1, PT, R35, RZ, PT, P1 ;  /* 0x000000ff2300720c */ /* 0x000fe20003f25310 */
[----:B------:R-:W-:Y:S02]  /*5540*/  UISETP.NE.AND.EX UP2, UPT, UR43, URZ, UPT, UP2 ;  /* 0x000000ff2b00728c */ /* 0x000fe4000bf45320 */
[----:B------:R-:W-:Y:S02]  /*5550*/  ULOP3.LUT UR5, UR5, 0xffe, URZ, 0xc0, !UPT ;  /* 0x00000ffe05057892 */ /* 0x000fe4000f8ec0ff */
[----:B------:R-:W-:Y:S02]  /*5560*/  UISETP.NE.AND UP0, UPT, UR50, URZ, UPT ;  /* 0x000000ff3200728c */ /* 0x000fe4000bf05270 */
[----:B------:R-:W-:Y:S02]  /*5570*/  ULOP3.LUT UR4, UR4, 0xfffffff8, URZ, 0xc0, !UPT ;  /* 0xfffffff804047892 */ /* 0x000fe4000f8ec0ff */
[----:B------:R-:W-:Y:S02]  /*5580*/  UIADD3 UR5, UPT, UPT, -UR5, UR37, URZ ;  /* 0x0000002505057290 */ /* 0x000fe4000fffe1ff */
[----:B------:R-:W-:Y:S02]  /*5590*/  PLOP3.LUT P2, PT, PT, PT, UP0, 0x80, 0x8 ;  /* 0x000000000008781c */ /* 0x000fe40003f4f008 */
[----:B------:R-:W-:Y:S02]  /*55a0*/  VIADD R3, R26, UR4 ;  /* 0x000000041a037c36 */ /* 0x000fe40008000000 */
[----:B------:R-:W-:Y:S01]  /*55b0*/  IMAD.U32 R0, RZ, RZ, UR5 ;  /* 0x00000005ff007e24 */ /* 0x000fe2000f8e00ff */
[----:B------:R-:W-:Y:S08]  /*55c0*/  BRA.U !UP2, `(.L_x_89) ;  /* 0x000000010a387547 */ /* 0x000ff0000b800000 */
[----:B------:R-:W-:Y:S01]  /*55d0*/  UISETP.NE.U32.AND UP0, UPT, UR40, URZ, UPT ;  /* 0x000000ff2800728c */ /* 0x000fe2000bf05070 */
[----:B------:R-:W-:Y:S03]  /*55e0*/  HFMA2 R42, -RZ, RZ, 0, 5.9604644775390625e-08 ;  /* 0x00000001ff2a7431 */ /* 0x000fe600000001ff */
[----:B------:R-:W-:Y:S06]  /*55f0*/  UISETP.NE.AND.EX UP0, UPT, UR41, URZ, UPT, UP0 ;  /* 0x000000ff2900728c */ /* 0x000fec000bf05300 */
[----:B------:R-:W-:Y:S05]  /*5600*/  PLOP3.LUT P0, PT, PT, PT, UP0, 0x80, 0x8 ;  /* 0x000000000008781c */ /* 0x000fea0003f0f008 */
[----:B------:R-:W1:Y:S01]  /*5610*/  @UP0 LDCU.64 UR6, c[0x0][0x888] ;  /* 0x00011100ff0607ac */ /* 0x000e620008000a00 */
[----:B------:R-:W-:Y:S04]  /*5620*/  @UP0 UIMAD UR4, UR36, UR42, URZ ;  /* 0x0000002a240402a4 */ /* 0x000fe8000f8e02ff */
[----:B-1----:R-:W-:Y:S06]  /*5630*/  @UP0 UIMAD.WIDE UR6, UR4, 0x4, UR6 ;  /* 0x00000004040608a5 */ /* 0x002fec000f8e0206 */
[----:B------:R-:W-:Y:S02]  /*5640*/  IMAD.U32 R4, RZ, RZ, UR6 ;  /* 0x00000006ff047e24 */ /* 0x000fe4000f8e00ff */
[----:B------:R-:W-:Y:S05]  /*5650*/  IMAD.U32 R5, RZ, RZ, UR7 ;  /* 0x00000007ff057e24 */ /* 0x000fea000f8e00ff */
[----:B------:R-:W2:Y:S02]  /*5660*/  @P0 LDG.E R2, desc[UR44][R4.64] ;  /* 0x0000002c04020981 */ /* 0x000ea4000c1e1900 */
[----:B--2---:R-:W-:Y:S01]  /*5670*/  @P0 R2UR UR38, R2 ;  /* 0x00000000022602ca */ /* 0x004fe200000e0000 */
[----:B------:R-:W-:Y:S05]  /*5680*/  IMAD.MOV.U32 R2, RZ, RZ, 0x1 ;  /* 0x00000001ff027424 */ /* 0x000fea00078e00ff */
[----:B------:R-:W-:Y:S08]  /*5690*/  @!P0 PRMT R42, R2, 0x7610, R42 ;  /* 0x00007610022a8816 */ /* 0x000ff0000000002a */
[----:B------:R-:W1:Y:S02]  /*56a0*/  @!UP0 LDCU UR38, c[0x0][0x880] ;  /* 0x00011000ff2687ac */ /* 0x000e640008000800 */
.L_x_89:
[----:B------:R-:W-:Y:S05]  /*56b0*/  @!P1 BRA `(.L_x_90) ;  /* 0x0000000000209947 */ /* 0x000fea0003800000 */
[----:B---3--:R-:W-:Y:S04]  /*56c0*/  ISETP.NE.U32.AND P0, PT, R32, RZ, PT ;  /* 0x000000ff2000720c */ /* 0x008fe80003f05070 */
[----:B------:R-:W-:Y:S11]  /*56d0*/  ISETP.NE.AND.EX P0, PT, R33, RZ, PT, P0 ;  /* 0x000000ff2100720c */ /* 0x000ff60003f05300 */
[----:B------:R-:W-:Y:S02]  /*56e0*/  @!UPT UIADD3 URZ, UPT, UPT, URZ, URZ, URZ ;  /* 0x000000fffffff290 */ /* 0x000fe4000fffe0ff */
[----:B------:R-:W2:Y:S01]  /*56f0*/  @P0 LDC.64 R4, c[0x0][0x8a8] ;  /* 0x00022a00ff040b82 */ /* 0x000ea20000000a00 */
[----:B------:R-:W-:Y:S04]  /*5700*/  @P0 IMAD R2, R34, UR36, RZ ;  /* 0x0000002422020c24 */ /* 0x000fe8000f8e02ff */
[----:B--2---:R-:W-:Y:S05]  /*5710*/  @P0 IMAD.WIDE R4, R2, 0x4, R4 ;  /* 0x0000000402040825 */ /* 0x004fea00078e0204 */
[----:B-----5:R2:W5:Y:S02]  /*5720*/  @P0 LDG.E R28, desc[UR44][R4.64] ;  /* 0x0000002c041c0981 */ /* 0x020564000c1e1900 */
[----:B--2---:R-:W4:Y:S02]  /*5730*/  @!P0 LDC R28, c[0x0][0x8a0] ;  /* 0x00022800ff1c8b82 */ /* 0x004f240000000800 */
.L_x_90:
[----:B------:R-:W2:Y:S01]  /*5740*/  LDC.64 R8, c[0x0][0xb10] ;  /* 0x0002c400ff087b82 */ /* 0x000ea20000000a00 */
[----:B------:R-:W-:Y:S01]  /*5750*/  UISETP.NE.AND UP4, UPT, UR50, URZ, UPT ;  /* 0x000000ff3200728c */ /* 0x000fe2000bf85270 */
[----:B-1----:R-:W-:Y:S01]  /*5760*/  @P2 FSETP.NEU.AND P1, PT, RZ, UR38, PT ;  /* 0x00000026ff002c0b */ /* 0x002fe2000bf2d000 */
[----:B------:R-:W-:Y:S01]  /*5770*/  UPLOP3.LUT UP0, UPT, UPT, UPT, UPT, 0x40, 0x4 ;  /* 0x000000000004789c */ /* 0x000fe20003f0e870 */
[----:B------:R-:W-:Y:S01]  /*5780*/  @P2 LOP3.LUT P0, RZ, R42, 0xff, RZ, 0xc0, !PT ;  /* 0x000000ff2aff2812 */ /* 0x000fe2000780c0ff */
[----:B------:R-:W-:Y:S03]  /*5790*/  ULEA UR55, UR37, UR39, 0x3 ;  /* 0x0000002725377291 */ /* 0x000fe6000f8e18ff */
[----:B------:R-:W1:Y:S01]  /*57a0*/  LDC.64 R6, c[0x0][0xb18] ;  /* 0x0002c600ff067b82 */ /* 0x000e620000000a00 */
[----:B------:R-:W-:Y:S01]  /*57b0*/  LOP3.LUT R11, R50, 0x1, RZ, 0x3c, !PT ;  /* 0x00000001320b7812 */ /* 0x000fe200078e3cff */
[----:B------:R-:W-:Y:S01]  /*57c0*/  USHF.L.U32 UR51, UR49, 0xa, URZ ;  /* 0x0000000a31337899 */ /* 0x000fe200080006ff */
[----:B------:R-:W-:Y:S01]  /*57d0*/  SHF.L.U32 R20, R49, 0x1f, RZ ;  /* 0x0000001f31147819 */ /* 0x000fe200000006ff */
[----:B------:R-:W-:Y:S01]  /*57e0*/  IMAD R29, R0, 0x100000, R3 ;  /* 0x00100000001d7824 */ /* 0x000fe200078e0203 */
[----:B------:R-:W-:Y:S01]  /*57f0*/  @P6 SHF.R.U32.HI R47, RZ, 0x10, R13 ;  /* 0x00000010ff2f6819 */ /* 0x000fe2000001160d */
[----:B------:R-:W3:Y:S01]  /*5800*/  @UP4 LDCU.64 UR4, c[0x0][0x888] ;  /* 0x00011100ff0447ac */ /* 0x000ee20008000a00 */
[----:B------:R-:W-:Y:S01]  /*5810*/  VIADD R56, R10, 0x1 ;  /* 0x000000010a387836 */ /* 0x000fe20000000000 */
[----:B------:R-:W-:Y:S01]  /*5820*/  CS2R R30, SRZ ;  /* 0x00000000001e7805 */ /* 0x000fe2000001ff00 */
[----:B------:R-:W-:Y:S01]  /*5830*/  IMAD.U32 R12, RZ, RZ, UR51 ;  /* 0x00000033ff0c7e24 */ /* 0x000fe2000f8e00ff */
[----:B------:R-:W-:Y:S01]  /*5840*/  @UP4 UPLOP3.LUT UP0, UPT, UPT, UPT, UP2, 0x80, 0x8 ;  /* 0x000000000008489c */ /* 0x000fe20003f0f020 */
[----:B------:R-:W-:Y:S03]  /*5850*/  @P2 VOTEU.ANY UP1, P1 ;  /* 0x0000000000ff2886 */ /* 0x000fe60000820100 */
[----:B------:R-:W-:Y:S01]  /*5860*/  IADD3 R55, PT, PT, R12, UR39, R51 ;  /* 0x000000270c377c10 */ /* 0x000fe2000fffe033 */
[----:B---3--:R-:W-:Y:S02]  /*5870*/  @UP4 UISETP.NE.U32.AND UP3, UPT, UR4, URZ, UPT ;  /* 0x000000ff0400428c */ /* 0x008fe4000bf65070 */
[----:B------:R-:W-:Y:S02]  /*5880*/  @UP4 USEL UR4, URZ, 0xffffffff, UP1 ;  /* 0xffffffffff044887 */ /* 0x000fe40008800000 */
[----:B------:R-:W-:Y:S01]  /*5890*/  @UP4 UISETP.NE.AND.EX UP3, UPT, UR5, URZ, UPT, UP3 ;  /* 0x000000ff0500428c */ /* 0x000fe2000bf65330 */
[----:B------:R-:W-:Y:S01]  /*58a0*/  @P2 VOTEU.ANY UP1, P0 ;  /* 0x0000000000ff2886 */ /* 0x000fe20000020100 */
[----:B------:R-:W-:Y:S02]  /*58b0*/  ISETP.NE.AND P0, PT, R23, 0x1, PT ;  /* 0x000000011700780c */ /* 0x000fe40003f05270 */
[----:B------:R-:W-:Y:S04]  /*58c0*/  @UP4 USEL UR5, URZ, 0xffffffff, UP3 ;  /* 0xffffffffff054887 */ /* 0x000fe80009800000 */
[----:B------:R-:W-:Y:S04]  /*58d0*/  @UP0 USEL UR4, UR5, UR4, !UP1 ;  /* 0x0000000405040287 */ /* 0x000fe8000c800000 */
[----:B------:R-:W-:Y:S03]  /*58e0*/  @UP4 ULOP3.LUT UR4, UR4, 0x1, URZ, 0xc0, !UPT ;  /* 0x0000000104044892 */ /* 0x000fe6000f8ec0ff */
[----:B------:R-:W3:Y:S01]  /*58f0*/  @!P0 LDC R2, c[0x0][0xb20] ;  /* 0x0002c800ff028b82 */ /* 0x000ee20000000800 */
[----:B------:R-:W-:Y:S01]  /*5900*/  UISETP.NE.U32.OR UP0, UPT, UR4, 0x1, !UP4 ;  /* 0x000000010400788c */ /* 0x000fe2000e705470 */
[----:B--2---:R-:W-:Y:S01]  /*5910*/  @!P0 IMAD.HI.U32 R8, R27, R8, RZ ;  /* 0x000000081b088227 */ /* 0x004fe200078e00ff */
[----:B------:R-:W-:Y:S05]  /*5920*/  ULEA UR4, UR49, UR39, 0x3 ;  /* 0x0000002731047291 */ /* 0x000fea000f8e18ff */
[----:B------:R-:W2:Y:S01]  /*5930*/  @!P0 LDC R4, c[0x0][0xb0c] ;  /* 0x0002c300ff048b82 */ /* 0x000ea20000000800 */
[----:B-1----:R-:W-:Y:S01]  /*5940*/  @!P0 ISETP.NE.AND P1, PT, R6, 0x1, PT ;  /* 0x000000010600880c */ /* 0x002fe20003f25270 */
[----:B------:R-:W-:Y:S01]  /*5950*/  @!P0 IMAD.HI.U32 R7, R25, R7, RZ ;  /* 0x0000000719078227 */ /* 0x000fe200078e00ff */
[----:B------:R-:W-:Y:S01]  /*5960*/  PLOP3.LUT P5, PT, PT, PT, UP0, 0x80, 0x8 ;  /* 0x000000000008781c */ /* 0x000fe20003faf008 */
[----:B------:R-:W-:Y:S01]  /*5970*/  UP2UR UR54, UPR, URZ, 0x1 ;  /* 0x00000001ff367883 */ /* 0x000fe20008000000 */
[----:B------:R-:W-:Y:S02]  /*5980*/  @!P0 SHF.R.U32.HI R8, RZ, R9, R8 ;  /* 0x00000009ff088219 */ /* 0x000fe40000011608 */
[----:B------:R-:W-:Y:S09]  /*5990*/  P2R R54, PR, RZ, 0x20 ;  /* 0x00000020ff367803 */ /* 0x000ff20000000000 */
[----:B------:R-:W-:Y:S04]  /*59a0*/  @P5 SHF.L.U32 R21, R11, 0x1f, RZ ;  /* 0x0000001f0b155819 */ /* 0x000fe800000006ff */
[----:B------:R-:W1:Y:S01]  /*59b0*/  @P5 SYNCS.PHASECHK.TRANS64.TRYWAIT P4, [UR4+0xc0], R21 ;  /* 0x0000c015ff0055a7 */ /* 0x000e620008081104 */
[----:B---3--:R-:W-:Y:S02]  /*59c0*/  @!P0 SHF.R.U32.HI R2, RZ, R2, R7 ;  /* 0x00000002ff028219 */ /* 0x008fe40000011607 */
[----:B--2---:R-:W-:Y:S02]  /*59d0*/  @!P0 ISETP.NE.AND P2, PT, R4, 0x1, PT ;  /* 0x000000010400880c */ /* 0x004fe40003f45270 */
[----:B------:R-:W-:Y:S02]  /*59e0*/  @!P0 SEL R5, R25, R2, !P1 ;  /* 0x0000000219058207 */ /* 0x000fe40004800000 */
[----:B------:R-:W-:Y:S02]  /*59f0*/  @!P0 SEL R8, R27, R8, !P2 ;  /* 0x000000081b088207 */ /* 0x000fe40005000000 */
[----:B------:R-:W-:Y:S03]  /*5a00*/  PLOP3.LUT P1, PT, PT, PT, PT, 0x8, 0x80 ;  /* 0x000000000080781c */ /* 0x000fe60003f2e170 */
[----:B------:R-:W-:Y:S02]  /*5a10*/  @!P0 IMAD.IADD R2, R5, 0x1, -R8 ;  /* 0x0000000105028824 */ /* 0x000fe400078e0a08 */
[----:B------:R-:W-:Y:S01]  /*5a20*/  @!P0 IMAD.IADD R5, R8, 0x1, -R5 ;  /* 0x0000000108058824 */ /* 0x000fe200078e0a05 */
[----:B------:R2:W3:Y:S01]  /*5a30*/  SYNCS.PHASECHK.TRANS64.TRYWAIT P3, [UR55+0x110], R20 ;  /* 0x00011014ff0075a7 */ /* 0x0004e20008061137 */
[----:B------:R-:W-:Y:S02]  /*5a40*/  @!P0 IMAD R27, R2, R4, R27 ;  /* 0x00000004021b8224 */ /* 0x000fe400078e021b */
[----:B------:R-:W-:Y:S01]  /*5a50*/  @!P0 IMAD R25, R5, R6, R25 ;  /* 0x0000000605198224 */ /* 0x000fe200078e0219 */
[----:B-1----:R-:W-:Y:S01]  /*5a60*/  @P5 PLOP3.LUT P1, PT, P4, PT, PT, 0x8, 0x80 ;  /* 0x000000000080581c */ /* 0x002fe2000272e170 */
[----:B------:R-:W-:Y:S01]  /*5a70*/  @!UPT UIADD3 URZ, UPT, UPT, URZ, URZ, URZ ;  /* 0x000000fffffff290 */ /* 0x000fe2000fffe0ff */
[----:B--2---:R-:W-:Y:S11]  /*5a80*/  BRA.U !UP0, `(.L_x_91) ;  /* 0x0000000108507547 */ /* 0x004ff6000b800000 */
[----:B------:R-:W-:Y:S02]  /*5a90*/  FSETP.NEU.AND P2, PT, RZ, UR38, PT ;  /* 0x00000026ff007c0b */ /* 0x000fe4000bf4d000 */
[----:B------:R-:W-:Y:S01]  /*5aa0*/  LOP3.LUT P0, RZ, R42, 0xff, RZ, 0xc0, !PT ;  /* 0x000000ff2aff7812 */ /* 0x000fe2000780c0ff */
[----:B------:R-:W-:Y:S01]  /*5ab0*/  @!UPT UIADD3 URZ, UPT, UPT, URZ, URZ, URZ ;  /* 0x000000fffffff290 */ /* 0x000fe2000fffe0ff */
[----:B------:R-:W-:Y:S11]  /*5ac0*/  @!P1 BRA `(.L_x_92) ;  /* 0x00000000000c9947 */ /* 0x000ff60003800000 */
[----:B------:R-:W-:Y:S04]  /*5ad0*/  SHF.L.U32 R11, R11, 0x1f, RZ ;  /* 0x0000001f0b0b7819 */ /* 0x000fe800000006ff */
[----:B------:R-:W1:Y:S02]  /*5ae0*/  SYNCS.PHASECHK.TRANS64.TRYWAIT P1, [UR4+0xc0], R11 ;  /* 0x0000c00bff0075a7 */ /* 0x000e640008021104 */
[----:B-1----:R-:W-:Y:S05]  /*5af0*/  @!P1 BRA `(.L_x_93) ;  /* 0x0000001000ec9947 */ /* 0x002fea0003800000 */
.L_x_92:
[----:B------:R-:W-:Y:S01]  /*5b00*/  UISETP.NE.U32.AND UP0, UPT, UR40, URZ, UPT ;  /* 0x000000ff2800728c */ /* 0x000fe2000bf05070 */
[----:B------:R-:W-:Y:S01]  /*5b10*/  HFMA2 R30, -RZ, RZ, 0, 0 ;  /* 0x00000000ff1e7431 */ /* 0x000fe200000001ff */
[----:B------:R-:W-:Y:S01]  /*5b20*/  VOTEU.ANY UP1, P2 ;  /* 0x0000000000ff7886 */ /* 0x000fe20001020100 */
[----:B------:R-:W-:Y:S02]  /*5b30*/  USEL UR4, URZ, 0xffffffff, UP1 ;  /* 0xffffffffff047887 */ /* 0x000fe40008800000 */
[----:B------:R-:W-:Y:S04]  /*5b40*/  UISETP.NE.AND.EX UP0, UPT, UR41, URZ, UPT, UP0 ;  /* 0x000000ff2900728c */ /* 0x000fe8000bf05300 */
[----:B------:R-:W-:Y:S03]  /*5b50*/  USEL UR5, URZ, 0xffffffff, UP0 ;  /* 0xffffffffff057887 */ /* 0x000fe60008000000 */
[----:B------:R-:W-:Y:S01]  /*5b60*/  VOTEU.ANY UP0, P0 ;  /* 0x0000000000ff7886 */ /* 0x000fe20000000100 */
[----:B------:R-:W-:Y:S04]  /*5b70*/  @UP2 USEL UR4, UR5, UR4, !UP0 ;  /* 0x0000000405042287 */ /* 0x000fe8000c000000 */
[----:B------:R-:W-:Y:S04]  /*5b80*/  ULOP3.LUT UR4, UR4, 0x1, URZ, 0xc0, !UPT ;  /* 0x0000000104047892 */ /* 0x000fe8000f8ec0ff */
[----:B------:R-:W-:Y:S06]  /*5b90*/  UISETP.NE.U32.AND UP0, UPT, UR4, 0x1, UPT ;  /* 0x000000010400788c */ /* 0x000fec000bf05070 */
[----:B------:R-:W-:Y:S11]  /*5ba0*/  PLOP3.LUT P0, PT, PT, PT, UP0, 0x80, 0x8 ;  /* 0x000000000008781c */ /* 0x000ff60003f0f008 */
[----:B------:R-:W-:Y:S02]  /*5bb0*/  @!UPT UIADD3 URZ, UPT, UPT, URZ, URZ, URZ ;  /* 0x000000fffffff290 */ /* 0x000fe4000fffe0ff */
[----:B------:R2:W1:Y:S02]  /*5bc0*/  @P0 LDSM.16.M88.2 R30, [R55+0x200] ;  /* 0x00020000371e083b */ /* 0x0004640000000100 */
.L_x_91:
[----:B------:R-:W-:Y:S04]  /*5bd0*/  SHF.R.U32.HI R3, RZ, 0x15, R29 ;  /* 0x00000015ff037819 */ /* 0x000fe8000001161d */
[----:B------:R-:W-:Y:S01]  /*5be0*/  LOP3.LUT P0, RZ, R3, 0x3, R46, 0x48, !PT ;  /* 0x0000000303ff7812 */ /* 0x000fe2000780482e */
[----:B------:R-:W-:Y:S01]  /*5bf0*/  @!UPT UIADD3 URZ, UPT, UPT, URZ, URZ, URZ ;  /* 0x000000fffffff290 */ /* 0x000fe2000fffe0ff */
[----:B---3--:R-:W-:Y:S11]  /*5c00*/  @P3 BRA `(.L_x_94) ;  /* 0x0000000000083947 */ /* 0x008ff60003800000 */
[----:B------:R-:W3:Y:S02]  /*5c10*/  SYNCS.PHASECHK.TRANS64.TRYWAIT P1, [UR55+0x110], R20 ;  /* 0x00011014ff0075a7 */ /* 0x000ee40008021137 */
[----:B---3--:R-:W-:Y:S05]  /*5c20*/  @!P1 BRA `(.L_x_95) ;  /* 0x0000001000b89947 */ /* 0x008fea0003800000 */
.L_x_94:
[----:B------:R-:W-:Y:S05]  /*5c30*/  @!P0 BRA `(.L_x_96) ;  /* 0x0000000000408947 */ /* 0x000fea0003800000 */
[----:B------:R-:W2:Y:S01]  /*5c40*/  LDCU.64 UR8, c[0x4][0x68] ;  /* 0x01000d00ff0877ac */ /* 0x000ea20008000a00 */
[----:B---3--:R-:W-:Y:S01]  /*5c50*/  MOV R3, 0x0 ;  /* 0x0000000000037802 */ /* 0x008fe20000000f00 */
[----:B------:R-:W-:Y:S02]  /*5c60*/  HFMA2 R12, -RZ, RZ, 0, 5.9604644775390625e-08 ;  /* 0x00000001ff0c7431 */ /* 0x000fe400000001ff */
[----:B------:R-:W-:Y:S02]  /*5c70*/  IMAD.MOV.U32 R8, RZ, RZ, 0x192 ;  /* 0x00000192ff087424 */ /* 0x000fe400078e00ff */
[----:B------:R-:W-:Y:S01]  /*5c80*/  IMAD.MOV.U32 R13, RZ, RZ, RZ ;  /* 0x000000ffff0d7224 */ /* 0x000fe200078e00ff */
[----:B------:R-:W3:Y:S01]  /*5c90*/  LDCU.64 UR6, c[0x4][0x70] ;  /* 0x01000e00ff0677ac */ /* 0x000ee20008000a00 */
[----:B------:R-:W4:Y:S01]  /*5ca0*/  LDC.64 R2, c[0x4][R3] ;  /* 0x0100000003027b82 */ /* 0x000f220000000a00 */
[----:B------:R-:W1:Y:S01]  /*5cb0*/  LDCU.64 UR4, c[0x4][0x8] ;  /* 0x01000100ff0477ac */ /* 0x000e620008000a00 */
[----:B--2---:R-:W-:Y:S01]  /*5cc0*/  MOV R5, UR9 ;  /* 0x0000000900057c02 */ /* 0x004fe20008000f00 */
[----:B------:R-:W-:Y:S01]  /*5cd0*/  IMAD.U32 R4, RZ, RZ, UR8 ;  /* 0x00000008ff047e24 */ /* 0x000fe2000f8e00ff */
[----:B---3--:R-:W-:Y:S01]  /*5ce0*/  MOV R7, UR7 ;  /* 0x0000000700077c02 */ /* 0x008fe20008000f00 */
[----:B------:R-:W-:Y:S01]  /*5cf0*/  IMAD.U32 R6, RZ, RZ, UR6 ;  /* 0x00000006ff067e24 */ /* 0x000fe2000f8e00ff */
[----:B-1----:R-:W-:Y:S01]  /*5d00*/  MOV R11, UR5 ;  /* 0x00000005000b7c02 */ /* 0x002fe20008000f00 */
[----:B------:R-:W-:Y:S02]  /*5d10*/  IMAD.U32 R10, RZ, RZ, UR4 ;  /* 0x00000004ff0a7e24 */ /* 0x000fe4000f8e00ff */
[----:B------:R-:W-:Y:S07]  /*5d20*/  LEPC R20, `(.L_x_96) ;  /* 0x000000001014794e */ /* 0x000fee0000000000 */
[----:B----45:R-:W-:Y:S05]  /*5d30*/  CALL.ABS.NOINC R2 ;  /* 0x0000000002007343 */ /* 0x030fea0003c00000 */
.L_x_96:
[----:B------:R-:W-:Y:S01]  /*5d40*/  ISETP.NE.AND P0, PT, R52, RZ, PT ;  /* 0x000000ff3400720c */ /* 0x000fe20003f05270 */
[----:B------:R-:W-:Y:S05]  /*5d50*/  WARPSYNC.ALL ;  /* 0x0000000000007948 */ /* 0x000fea0003800000 */
[----:B------:R-:W-:Y:S01]  /*5d60*/  R2UR UR4, R29 ;  /* 0x000000001d0472ca */ /* 0x000fe200000e0000 */
[----:B------:R-:W-:Y:S01]  /*5d70*/  UIADD3 UR5, UPT, UPT, UR55, 0x130, URZ ;  /* 0x0000013037057890 */ /* 0x000fe2000fffe0ff */
[--C-:B-1----:R-:W-:Y:S01]  /*5d80*/  HADD2.F32 R5, -RZ, R30.reuse.H0_H0 ;  /* 0x2000001eff057230 */ /* 0x102fe20000004100 */
[----:B------:R-:W-:Y:S01]  /*5d90*/  UIADD3 UR8, UPT, UPT, UR49, 0x1, URZ ;  /* 0x0000000131087890 */ /* 0x000fe2000fffe0ff */
[----:B------:R-:W-:Y:S01]  /*5da0*/  HADD2.F32 R7, -RZ, R30.H1_H1 ;  /* 0x3000001eff077230 */ /* 0x000fe20000004100 */
[----:B------:R-:W-:Y:S01]  /*5db0*/  UPRMT UR5, UR46, 0x654, UR5 ;  /* 0x000006542e057896 */ /* 0x000fe20008000005 */
[--C-:B------:R-:W-:Y:S01]  /*5dc0*/  HADD2.F32 R6, -RZ, R31.reuse.H0_H0 ;  /* 0x2000001fff067230 */ /* 0x100fe20000004100 */
[----:B------:R-:W-:Y:S01]  /*5dd0*/  UIADD3 UR9, UPT, UPT, UR37, 0x1, URZ ;  /* 0x0000000125097890 */ /* 0x000fe2000fffe0ff */
[----:B------:R-:W-:Y:S01]  /*5de0*/  HADD2.F32 R13, -RZ, R31.H1_H1 ;  /* 0x3000001fff0d7230 */ /* 0x000fe20000004100 */
[----:B------:R-:W-:Y:S04]  /*5df0*/  BSSY.RECONVERGENT B0, `(.L_x_97) ;  /* 0x0000021000007945 */ /* 0x000fe80003800200 */
[----:B------:R-:W1:Y:S01]  /*5e00*/  LDTM.16dp256bit R8, tmem[UR4] ;  /* 0x00000004000879ee */ /* 0x000e620008020000 */
[----:B------:R-:W-:Y:S01]  /*5e10*/  NOP ;  /* 0x0000000000007918 */ /* 0x000fe20000000000 */
[----:B-1----:R-:W-:Y:S01]  /*5e20*/  SYNCS.ARRIVE.TRANS64.RED.A1T0 RZ, [UR5], RZ ;  /* 0x000000ffffff79a7 */ /* 0x002fe20008100405 */
[C---:B----45:R-:W-:Y:S01]  /*5e30*/  FMUL R0, R28.reuse, R8 ;  /* 0x000000081c007220 */ /* 0x070fe20000400000 */
[C---:B------:R-:W-:Y:S01]  /*5e40*/  FMUL R2, R28.reuse, R9 ;  /* 0x000000091c027220 */ /* 0x040fe20000400000 */
[C---:B---3--:R-:W-:Y:S01]  /*5e50*/  FMUL R3, R28.reuse, R10 ;  /* 0x0000000a1c037220 */ /* 0x048fe20000400000 */
[----:B------:R-:W-:Y:S01]  /*5e60*/  FMUL R4, R28, R11 ;  /* 0x0000000b1c047220 */ /* 0x000fe20000400000 */
[----:B------:R-:W-:Y:S01]  /*5e70*/  FFMA R0, R5, UR38, R0 ;  /* 0x0000002605007c23 */ /* 0x000fe20008000000 */
[----:B------:R-:W-:Y:S01]  /*5e80*/  FFMA R2, R7, UR38, R2 ;  /* 0x0000002607027c23 */ /* 0x000fe20008000002 */
[----:B------:R-:W-:Y:S01]  /*5e90*/  FFMA R3, R6, UR38, R3 ;  /* 0x0000002606037c23 */ /* 0x000fe20008000003 */
[----:B------:R-:W-:Y:S03]  /*5ea0*/  FFMA R4, R13, UR38, R4 ;  /* 0x000000260d047c23 */ /* 0x000fe60008000004 */
[----:B------:R-:W-:Y:S02]  /*5eb0*/  F2FP.F16.F32.PACK_AB R14, R2, R0 ;  /* 0x00000000020e723e */ /* 0x000fe400000000ff */
[----:B------:R-:W-:Y:S05]  /*5ec0*/  F2FP.F16.F32.PACK_AB R15, R4, R3 ;  /* 0x00000003040f723e */ /* 0x000fea00000000ff */
[----:B------:R1:W-:Y:S01]  /*5ed0*/  STSM.16.M88.2 [R55+0x200], R14 ;  /* 0x0002000e37007844 */ /* 0x0003e20000000100 */
[----:B------:R-:W-:Y:S01]  /*5ee0*/  @!PT LDS RZ, [RZ] ;  /* 0x00000000fffff984 */ /* 0x000fe20000000800 */
[----:B------:R-:W-:Y:S01]  /*5ef0*/  @!PT LDS RZ, [RZ] ;  /* 0x00000000fffff984 */ /* 0x000fe20000000800 */
[----:B------:R-:W-:Y:S01]  /*5f00*/  @!PT LDS RZ, [RZ] ;  /* 0x00000000fffff984 */ /* 0x000fe20000000800 */
[----:B------:R-:W-:Y:S01]  /*5f10*/  @!PT LDS RZ, [RZ] ;  /* 0x00000000fffff984 */ /* 0x000fe20000000800 */
[----:B------:R3:W-:Y:S07]  /*5f20*/  MEMBAR.ALL.CTA ;  /* 0x0000000000007992 */ /* 0x0007ee0000008000 */
[----:B---3--:R-:W3:Y:S02]  /*5f30*/  FENCE.VIEW.ASYNC.S ;  /* 0x00000000000073c6 */ /* 0x008ee40000000000 */
[----:B---3--:R-:W-:Y:S06]  /*5f40*/  BAR.SYNC.DEFER_BLOCKING 0x1, 0x80 ;  /* 0x0042000000007b1d */ /* 0x008fec0000010000 */
[----:B------:R-:W-:Y:S05]  /*5f50*/  @P0 BRA `(.L_x_98) ;  /* 0x0000000000280947 */ /* 0x000fea0003800000 */
[----:B------:R-:W-:Y:S01]  /*5f60*/  R2UR UR11, R39 ;  /* 0x00000000270b72ca */ /* 0x000fe200000e0000 */
[----:B------:R-:W-:Y:S01]  /*5f70*/  UIADD3 UR12, UP0, UPT, UR52, 0x680, URZ ;  /* 0x00000680340c7890 */ /* 0x000fe2000ff1e0ff */
[----:B------:R-:W-:Y:S01]  /*5f80*/  R2UR UR10, R41 ;  /* 0x00000000290a72ca */ /* 0x000fe200000e0000 */
[----:B------:R-:W-:Y:S02]  /*5f90*/  UIADD3 UR4, UPT, UPT, UR39, 0x200, UR51 ;  /* 0x0000020027047890 */ /* 0x000fe4000fffe033 */
[----:B------:R-:W-:Y:S01]  /*5fa0*/  UIADD3.X UR13, UPT, UPT, URZ, UR53, URZ, UP0, !UPT ;  /* 0x00000035ff0d7290 */ /* 0x000fe200087fe4ff */
[----:B------:R-:W-:Y:S07]  /*5fb0*/  UMOV UR7, UR36 ;  /* 0x0000002400077c82 */ /* 0x000fee0008000000 */
[----:B------:R-:W-:Y:S02]  /*5fc0*/  USHF.L.U32 UR5, UR11, 0x3, URZ ;  /* 0x000000030b057899 */ /* 0x000fe400080006ff */
[----:B------:R-:W-:Y:S09]  /*5fd0*/  USHF.L.U32 UR6, UR10, 0x6, URZ ;  /* 0x000000060a067899 */ /* 0x000ff200080006ff */
[----:B------:R3:W-:Y:S02]  /*5fe0*/  UTMASTG.3D [UR4], [UR12] ;  /* 0x000000040c0073b5 */ /* 0x0007e40008010000 */
[----:B---3--:R0:W-:Y:S02]  /*5ff0*/  UTMACMDFLUSH ;  /* 0x00000000000079b7 */ /* 0x0081e40000000000 */
.L_x_98:
[----:B------:R-:W-:Y:S05]  /*6000*/  BSYNC.RECONVERGENT B0 ;  /* 0x0000000000007941 */ /* 0x000fea0003800200 */
.L_x_97:
[----:B------:R-:W-:Y:S04]  /*6010*/  BSSY.RECONVERGENT B0, `(.L_x_99) ;  /* 0x0000003000007945 */ /* 0x000fe80003800200 */
[----:B------:R-:W-:Y:S05]  /*6020*/  @P0 BRA `(.L_x_100) ;  /* 0x0000000000040947 */ /* 0x000fea0003800000 */
[----:B------:R-:W-:Y:S04]  /*6030*/  DEPBAR.LE SB0, 0x0 ;  /* 0x000080000000791a */ /* 0x000fe80000000000 */
.L_x_100:
[----:B------:R-:W-:Y:S05]  /*6040*/  BSYNC.RECONVERGENT B0 ;  /* 0x0000000000007941 */ /* 0x000fea0003800200 */
.L_x_99:
[----:B------:R-:W-:Y:S01]  /*6050*/  BAR.SYNC.DEFER_BLOCKING 0x1, 0x80 ;  /* 0x0042000000007b1d */ /* 0x000fe20000010000 */
[----:B------:R-:W-:Y:S04]  /*6060*/  UIADD3 UR48, UPT, UPT, UR48, 0x1, URZ ;  /* 0x0000000130307890 */ /* 0x000fe8000fffe0ff */
[----:B------:R-:W-:Y:S09]  /*6070*/  UISETP.NE.AND UP0, UPT, UR48, URZ, UPT ;  /* 0x000000ff3000728c */ /* 0x000ff2000bf05270 */
[----:B------:R-:W-:Y:S05]  /*6080*/  BRA.U !UP0, `(.L_x_101) ;  /* 0x0000000108247547 */ /* 0x000fea000b800000 */
[----:B------:R-:W-:Y:S01]  /*6090*/  UISETP.NE.AND UP0, UPT, UR54, URZ, UPT ;  /* 0x000000ff3600728c */ /* 0x000fe2000bf05270 */
[----:B------:R-:W-:Y:S10]  /*60a0*/  ISETP.NE.AND P0, PT, R54, RZ, PT ;  /* 0x000000ff3600720c */ /* 0x000ff40003f05270 */
[----:B------:R-:W-:Y:S02]  /*60b0*/  @UP0 ULEA UR4, UR47, UR39, 0x3 ;  /* 0x000000272f040291 */ /* 0x000fe4000f8e18ff */
[----:B------:R-:W-:Y:S02]  /*60c0*/  UIADD3 UR47, UPT, UPT, UR47, 0x1, URZ ;  /* 0x000000012f2f7890 */ /* 0x000fe4000fffe0ff */
[----:B------:R-:W-:Y:S04]  /*60d0*/  @UP0 UIADD3 UR4, UPT, UPT, UR4, 0xd0, URZ ;  /* 0x000000d004040890 */ /* 0x000fe8000fffe0ff */
[----:B------:R-:W-:Y:S02]  /*60e0*/  @UP0 UPRMT UR4, UR46, 0x654, UR4 ;  /* 0x000006542e040896 */ /* 0x000fe40008000004 */
[----:B------:R-:W-:Y:S04]  /*60f0*/  UISETP.NE.AND UP0, UPT, UR47, 0x2, UPT ;  /* 0x000000022f00788c */ /* 0x000fe8000bf05270 */
[----:B------:R-:W-:Y:S03]  /*6100*/  USEL UR47, UR47, URZ, UP0 ;  /* 0x000000ff2f2f7287 */ /* 0x000fe60008000000 */
[----:B------:R-:W-:Y:S09]  /*6110*/  @P0 SYNCS.ARRIVE.TRANS64.RED.A1T0 RZ, [UR4], RZ ;  /* 0x000000ffffff09a7 */ /* 0x000ff20008100404 */
.L_x_101:
[----:B------:R-:W-:Y:S01]  /*6120*/  ISETP.NE.AND P1, PT, R53, RZ, PT ;  /* 0x000000ff3500720c */ /* 0x000fe20003f25270 */
[----:B------:R-:W-:Y:S01]  /*6130*/  UISETP.NE.AND UP0, UPT, UR9, 0x4, UPT ;  /* 0x000000040900788c */ /* 0x000fe2000bf05270 */
[C---:B------:R-:W-:Y:S01]  /*6140*/  ISETP.NE.AND P0, PT, R56.reuse, 0x2, PT ;  /* 0x000000023800780c */ /* 0x040fe20003f05270 */
[----:B------:R-:W-:Y:S01]  /*6150*/  UISETP.NE.AND UP1, UPT, UR8, 0x2, UPT ;  /* 0x000000020800788c */ /* 0x000fe2000bf25270 */
[----:B------:R-:W-:Y:S01]  /*6160*/  IMAD.IADD R39, R25, 0x1, R38 ;  /* 0x0000000119277824 */ /* 0x000fe200078e0226 */
[----:B------:R-:W-:Y:S01]  /*6170*/  USEL UR5, URZ, 0x1, UP0 ;  /* 0x00000001ff057887 */ /* 0x000fe20008000000 */
[----:B------:R-:W-:Y:S01]  /*6180*/  SEL R3, RZ, 0x1, P0 ;  /* 0x00000001ff037807 */ /* 0x000fe20000000000 */
[----:B------:R-:W-:Y:S01]  /*6190*/  USEL UR4, URZ, 0x1, UP1 ;  /* 0x00000001ff047887 */ /* 0x000fe20008800000 */
[----:B------:R-:W-:Y:S01]  /*61a0*/  SEL R10, R56, RZ, P0 ;  /* 0x000000ff380a7207 */ /* 0x000fe20000000000 */
[----:B------:R-:W-:Y:S01]  /*61b0*/  USEL UR37, UR9, URZ, UP0 ;  /* 0x000000ff09257287 */ /* 0x000fe20008000000 */
[----:B------:R-:W-:Y:S01]  /*61c0*/  LOP3.LUT R48, R48, R3, RZ, 0x3c, !PT ;  /* 0x0000000330307212 */ /* 0x000fe200078e3cff */
[----:B------:R-:W-:Y:S01]  /*61d0*/  USEL UR49, UR8, URZ, UP1 ;  /* 0x000000ff08317287 */ /* 0x000fe20008800000 */
[----:B------:R-:W-:Y:S01]  /*61e0*/  LOP3.LUT R49, R49, UR5, RZ, 0x3c, !PT ;  /* 0x0000000531317c12 */ /* 0x000fe2000f8e3cff */
[----:B------:R-:W-:Y:S01]  /*61f0*/  IMAD.IADD R41, R27, 0x1, R40 ;  /* 0x000000011b297824 */ /* 0x000fe200078e0228 */
[----:B------:R-:W-:Y:S02]  /*6200*/  @P1 R2UR UR36, R47 ;  /* 0x000000002f2412ca */ /* 0x000fe400000e0000 */
[----:B------:R-:W-:Y:S01]  /*6210*/  LOP3.LUT R50, R50, UR4, RZ, 0x3c, !PT ;  /* 0x0000000432327c12 */ /* 0x000fe2000f8e3cff */
[----:B------:R-:W-:Y:S01]  /*6220*/  @!UPT UIADD3 URZ, UPT, UPT, URZ, URZ, URZ ;  /* 0x000000fffffff290 */ /* 0x000fe2000fffe0ff */
[----:B------:R-:W-:Y:S11]  /*6230*/  @P1 BRA `(.L_x_102) ;  /* 0xffffffec00a81947 */ /* 0x000ff6000383ffff */
[----:B------:R-:W-:-:S09]  /*6240*/  UISETP.NE.AND UP0, UPT, UR50, URZ, UPT ;  /* 0x000000ff3200728c */ /* 0x000fd2000bf05270 */
[----:B------:R-:W-:Y:S05]  /*6250*/  BRA.U !UP0, `(.L_x_103) ;  /* 0x0000000108407547 */ /* 0x000fea000b800000 */
[----:B------:R-:W3:Y:S02]  /*6260*/  LDCU.64 UR4, c[0x0][0x890] ;  /* 0x00011200ff0477ac */ /* 0x000ee40008000a00 */
[----:B---3--:R-:W-:-:S04]  /*6270*/  UISETP.NE.U32.AND UP0, UPT, UR4, URZ, UPT ;  /* 0x000000ff0400728c */ /* 0x008fc8000bf05070 */
[----:B------:R-:W-:-:S09]  /*6280*/  UISETP.NE.AND.EX UP0, UPT, UR5, URZ, UPT, UP0 ;  /* 0x000000ff0500728c */ /* 0x000fd2000bf05300 */
[----:B------:R-:W-:Y:S05]  /*6290*/  BRA.U UP0, `(.L_x_104) ;  /* 0x00000001000c7547 */ /* 0x000fea000b800000 */
[----:B------:R-:W-:-:S13]  /*62a0*/  FSETP.NEU.AND P0, PT, RZ, UR38, PT ;  /* 0x00000026ff007c0b */ /* 0x000fda000bf0d000 */
[----:B------:R-:W-:Y:S05]  /*62b0*/  @!P0 EXIT ;  /* 0x000000000000894d */ /* 0x000fea0003800000 */
[----:B------:R-:W-:Y:S05]  /*62c0*/  BRA `(.L_x_103) ;  /* 0x0000000000247947 */ /* 0x000fea0003800000 */
.L_x_104:
[----:B------:R-:W-:-:S13]  /*62d0*/  LOP3.LUT P0, RZ, R42, 0xff, RZ, 0xc0, !PT ;  /* 0x000000ff2aff7812 */ /* 0x000fda000780c0ff */
[----:B------:R-:W-:Y:S05]  /*62e0*/  @P0 BRA `(.L_x_105) ;  /* 0x0000000000140947 */ /* 0x000fea0003800000 */
[----:B------:R-:W3:Y:S02]  /*62f0*/  LDCU.64 UR4, c[0x0][0x888] ;  /* 0x00011100ff0477ac */ /* 0x000ee40008000a00 */
[----:B---3--:R-:W-:-:S04]  /*6300*/  ISETP.NE.U32.AND P0, PT, RZ, UR4, PT ;  /* 0x00000004ff007c0c */ /* 0x008fc8000bf05070 */
[----:B------:R-:W-:-:S13]  /*6310*/  ISETP.NE.AND.EX P0, PT, RZ, UR5, PT, P0 ;  /* 0x00000005ff007c0c */ /* 0x000fda000bf05300 */
[----:B------:R-:W-:Y:S05]  /*6320*/  @!P0 EXIT ;  /* 0x000000000000894d */ /* 0x000fea0003800000 */
[----:B------:R-:W-:Y:S05]  /*6330*/  BRA `(.L_x_103) ;  /* 0x0000000000087947 */ /* 0x000fea0003800000 */
.L_x_105:
[----:B------:R-:W-:-:S13]  /*6340*/  FSETP.NEU.AND P0, PT, RZ, UR38, PT ;  /* 0x00000026ff007c0b */ /* 0x000fda000bf0d000 */
[----:B------:R-:W-:Y:S05]  /*6350*/  @!P0 EXIT ;  /* 0x000000000000894d */ /* 0x000fea0003800000 */
.L_x_103:
[----:B------:R-:W-:-:S04]  /*6360*/  DEPBAR.LE SB0, 0x0 ;  /* 0x000080000000791a */ /* 0x000fc80000000000 */
[----:B------:R-:W-:Y:S05]  /*6370*/  EXIT ;  /* 0x000000000000794d */ /* 0x000fea0003800000 */
.L_x_20:
[----:B--2---:R2:W1:Y:S02]  /*6380*/  SYNCS.PHASECHK.TRANS64.TRYWAIT P0, [R3+URZ+0x160], R2 ;  /* 0x00016002030075a7 */ /* 0x00446400080011ff */
[----:B-1----:R-:W-:Y:S05]  /*6390*/  @!P0 NANOSLEEP.SYNCS 0x989680 ;  /* 0x009896800000895d */ /* 0x002fea0003900000 */
[----:B------:R-:W1:Y:S02]  /*63a0*/  @!P0 SYNCS.PHASECHK.TRANS64 P0, [R3+URZ+0x160], R2 ;  /* 0x00016002030085a7 */ /* 0x000e6400080010ff */
[----:B-1----:R-:W-:Y:S05]  /*63b0*/  @!P0 BRA `(.L_x_20) ;  /* 0xfffffffc00f08947 */ /* 0x002fea000383ffff */
[----:B------:R-:W-:Y:S05]  /*63c0*/  BRA `(.L_x_106) ;  /* 0xffffffb000c07947 */ /* 0x000fea000383ffff */
.L_x_23:
[----:B-1----:R-:W-:-:S07]  /*63d0*/  MOV R2, UR33 ;  /* 0x0000002100027c02 */ /* 0x002fce0008000f00 */
.L_x_107:
[----:B-1----:R1:W2:Y:S02]  /*63e0*/  SYNCS.PHASECHK.TRANS64.TRYWAIT P0, [R2+URZ+0x60], R5 ;  /* 0x00006005020075a7 */ /* 0x0022a400080011ff */
[----:B--2---:R-:W-:Y:S05]  /*63f0*/  @!P0 NANOSLEEP.SYNCS 0x989680 ;  /* 0x009896800000895d */ /* 0x004fea0003900000 */
[----:B------:R-:W2:Y:S02]  /*6400*/  @!P0 SYNCS.PHASECHK.TRANS64 P0, [R2+URZ+0x60], R5 ;  /* 0x00006005020085a7 */ /* 0x000ea400080010ff */
[----:B--2---:R-:W-:Y:S05]  /*6410*/  @!P0 BRA `(.L_x_107) ;  /* 0xfffffffc00f08947 */ /* 0x004fea000383ffff */
[----:B------:R-:W-:Y:S05]  /*6420*/  BRA `(.L_x_22) ;  /* 0xffffffb400107947 */ /* 0x000fea000383ffff */
.L_x_29:
[----:B-1----:R-:W-:-:S07]  /*6430*/  MOV R2, UR33 ;  /* 0x0000002100027c02 */ /* 0x002fce0008000f00 */
.L_x_108:
[----:B-1----:R1:W2:Y:S02]  /*6440*/  SYNCS.PHASECHK.TRANS64.TRYWAIT P0, [R2+URZ+0x60], R5 ;  /* 0x00006005020075a7 */ /* 0x0022a400080011ff */
[----:B--2---:R-:W-:Y:S05]  /*6450*/  @!P0 NANOSLEEP.SYNCS 0x989680 ;  /* 0x009896800000895d */ /* 0x004fea0003900000 */
[----:B------:R-:W2:Y:S02]  /*6460*/  @!P0 SYNCS.PHASECHK.TRANS64 P0, [R2+URZ+0x60], R5 ;  /* 0x00006005020085a7 */ /* 0x000ea400080010ff */
[----:B--2---:R-:W-:Y:S05]  /*6470*/  @!P0 BRA `(.L_x_108) ;  /* 0xfffffffc00f08947 */ /* 0x004fea000383ffff */
[----:B------:R-:W-:Y:S05]  /*6480*/  BRA `(.L_x_28) ;  /* 0xffffffb400e87947 */ /* 0x000fea000383ffff */
.L_x_33:
[----:B-1----:R1:W2:Y:S02]  /*6490*/  SYNCS.PHASECHK.TRANS64.TRYWAIT P0, [R2+URZ+0xf0], R3 ;  /* 0x0000f003020075a7 */ /* 0x0022a400080011ff */
[----:B--2---:R-:W-:Y:S05]  /*64a0*/  @!P0 NANOSLEEP.SYNCS 0x989680 ;  /* 0x009896800000895d */ /* 0x004fea0003900000 */
[----:B------:R-:W2:Y:S02]  /*64b0*/  @!P0 SYNCS.PHASECHK.TRANS64 P0, [R2+URZ+0xf0], R3 ;  /* 0x0000f003020085a7 */ /* 0x000ea400080010ff */
[----:B--2---:R-:W-:Y:S05]  /*64c0*/  @!P0 BRA `(.L_x_33) ;  /* 0xfffffffc00f08947 */ /* 0x004fea000383ffff */
[----:B------:R-:W-:Y:S05]  /*64d0*/  BRA `(.L_x_109) ;  /* 0xffffffb800a07947 */ /* 0x000fea000383ffff */
.L_x_37:
[----:B----4-:R-:W-:-:S07]  /*64e0*/  MOV R0, UR4 ;  /* 0x0000000400007c02 */ /* 0x010fce0008000f00 */
.L_x_110:
[----:B-1----:R1:W2:Y:S02]  /*64f0*/  SYNCS.PHASECHK.TRANS64.TRYWAIT P0, [R0+URZ], R3 ;  /* 0x00000003000075a7 */ /* 0x0022a400080011ff */
[----:B--2---:R-:W-:Y:S05]  /*6500*/  @!P0 NANOSLEEP.SYNCS 0x989680 ;  /* 0x009896800000895d */ /* 0x004fea0003900000 */
[----:B------:R-:W2:Y:S02]  /*6510*/  @!P0 SYNCS.PHASECHK.TRANS64 P0, [R0+URZ], R3 ;  /* 0x00000003000085a7 */ /* 0x000ea400080010ff */
[----:B--2---:R-:W-:Y:S05]  /*6520*/  @!P0 BRA `(.L_x_110) ;  /* 0xfffffffc00f08947 */ /* 0x004fea000383ffff */
[----:B------:R-:W-:Y:S05]  /*6530*/  BRA `(.L_x_111) ;  /* 0xffffffc000107947 */ /* 0x000fea000383ffff */
.L_x_38:
[----:B----4-:R-:W-:-:S07]  /*6540*/  MOV R0, UR4 ;  /* 0x0000000400007c02 */ /* 0x010fce0008000f00 */
.L_x_112:
[----:B-1----:R1:W2:Y:S02]  /*6550*/  SYNCS.PHASECHK.TRANS64.TRYWAIT P0, [R0+URZ], R3 ;  /* 0x00000003000075a7 */ /* 0x0022a400080011ff */
[----:B--2---:R-:W-:Y:S05]  /*6560*/  @!P0 NANOSLEEP.SYNCS 0x989680 ;  /* 0x009896800000895d */ /* 0x004fea0003900000 */
[----:B------:R-:W2:Y:S02]  /*6570*/  @!P0 SYNCS.PHASECHK.TRANS64 P0, [R0+URZ], R3 ;  /* 0x00000003000085a7 */ /* 0x000ea400080010ff */
[----:B--2---:R-:W-:Y:S05]  /*6580*/  @!P0 BRA `(.L_x_112) ;  /* 0xfffffffc00f08947 */ /* 0x004fea000383ffff */
[----:B------:R-:W-:Y:S05]  /*6590*/  BRA `(.L_x_113) ;  /* 0xffffffc0001c7947 */ /* 0x000fea000383ffff */
.L_x_39:
[----:B----4-:R-:W-:-:S07]  /*65a0*/  MOV R0, UR4 ;  /* 0x0000000400007c02 */ /* 0x010fce0008000f00 */
.L_x_114:
[----:B-1----:R1:W2:Y:S02]  /*65b0*/  SYNCS.PHASECHK.TRANS64.TRYWAIT P0, [R0+URZ], R3 ;  /* 0x00000003000075a7 */ /* 0x0022a400080011ff */
[----:B--2---:R-:W-:Y:S05]  /*65c0*/  @!P0 NANOSLEEP.SYNCS 0x989680 ;  /* 0x009896800000895d */ /* 0x004fea0003900000 */
[----:B------:R-:W2:Y:S02]  /*65d0*/  @!P0 SYNCS.PHASECHK.TRANS64 P0, [R0+URZ], R3 ;  /* 0x00000003000085a7 */ /* 0x000ea400080010ff */
[----:B--2---:R-:W-:Y:S05]  /*65e0*/  @!P0 BRA `(.L_x_114) ;  /* 0xfffffffc00f08947 */ /* 0x004fea000383ffff */
[----:B------:R-:W-:Y:S05]  /*65f0*/  BRA `(.L_x_115) ;  /* 0xffffffc000287947 */ /* 0x000fea000383ffff */
.L_x_40:
[----:B----4-:R-:W-:-:S07]  /*6600*/  MOV R0, UR4 ;  /* 0x0000000400007c02 */ /* 0x010fce0008000f00 */
.L_x_116:
[----:B-1----:R1:W2:Y:S02]  /*6610*/  SYNCS.PHASECHK.TRANS64.TRYWAIT P0, [R0+URZ], R3 ;  /* 0x00000003000075a7 */ /* 0x0022a400080011ff */
[----:B--2---:R-:W-:Y:S05]  /*6620*/  @!P0 NANOSLEEP.SYNCS 0x989680 ;  /* 0x009896800000895d */ /* 0x004fea0003900000 */
[----:B------:R-:W2:Y:S02]  /*6630*/  @!P0 SYNCS.PHASECHK.TRANS64 P0, [R0+URZ], R3 ;  /* 0x00000003000085a7 */ /* 0x000ea400080010ff */
[----:B--2---:R-:W-:Y:S05]  /*6640*/  @!P0 BRA `(.L_x_116) ;  /* 0xfffffffc00f08947 */ /* 0x004fea000383ffff */
[----:B------:R-:W-:Y:S05]  /*6650*/  BRA `(.L_x_117) ;  /* 0xffffffc000347947 */ /* 0x000fea000383ffff */
.L_x_41:
[----:B----4-:R-:W-:-:S07]  /*6660*/  MOV R0, UR4 ;  /* 0x0000000400007c02 */ /* 0x010fce0008000f00 */
.L_x_118:
[----:B-1----:R1:W2:Y:S02]  /*6670*/  SYNCS.PHASECHK.TRANS64.TRYWAIT P0, [R0+URZ], R3 ;  /* 0x00000003000075a7 */ /* 0x0022a400080011ff */
[----:B--2---:R-:W-:Y:S05]  /*6680*/  @!P0 NANOSLEEP.SYNCS 0x989680 ;  /* 0x009896800000895d */ /* 0x004fea0003900000 */
[----:B------:R-:W2:Y:S02]  /*6690*/  @!P0 SYNCS.PHASECHK.TRANS64 P0, [R0+URZ], R3 ;  /* 0x00000003000085a7 */ /* 0x000ea400080010ff */
[----:B--2---:R-:W-:Y:S05]  /*66a0*/  @!P0 BRA `(.L_x_118) ;  /* 0xfffffffc00f08947 */ /* 0x004fea000383ffff */
[----:B------:R-:W-:Y:S05]  /*66b0*/  BRA `(.L_x_119) ;  /* 0xffffffc000407947 */ /* 0x000fea000383ffff */
.L_x_42:
[----:B----4-:R-:W-:-:S07]  /*66c0*/  MOV R0, UR4 ;  /* 0x0000000400007c02 */ /* 0x010fce0008000f00 */
.L_x_120:
[----:B-1----:R1:W2:Y:S02]  /*66d0*/  SYNCS.PHASECHK.TRANS64.TRYWAIT P0, [R0+URZ], R3 ;  /* 0x00000003000075a7 */ /* 0x0022a400080011ff */
[----:B--2---:R-:W-:Y:S05]  /*66e0*/  @!P0 NANOSLEEP.SYNCS 0x989680 ;  /* 0x009896800000895d */ /* 0x004fea0003900000 */
[----:B------:R-:W2:Y:S02]  /*66f0*/  @!P0 SYNCS.PHASECHK.TRANS64 P0, [R0+URZ], R3 ;  /* 0x00000003000085a7 */ /* 0x000ea400080010ff */
[----:B--2---:R-:W-:Y:S05]  /*6700*/  @!P0 BRA `(.L_x_120) ;  /* 0xfffffffc00f08947 */ /* 0x004fea000383ffff */
[----:B------:R-:W-:Y:S05]  /*6710*/  BRA `(.L_x_121) ;  /* 0xffffffc0004c7947 */ /* 0x000fea000383ffff */
.L_x_43:
[----:B----4-:R-:W-:-:S07]  /*6720*/  MOV R0, UR4 ;  /* 0x0000000400007c02 */ /* 0x010fce0008000f00 */
.L_x_122:
[----:B-1----:R1:W2:Y:S02]  /*6730*/  SYNCS.PHASECHK.TRANS64.TRYWAIT P0, [R0+URZ], R3 ;  /* 0x00000003000075a7 */ /* 0x0022a400080011ff */
[----:B--2---:R-:W-:Y:S05]  /*6740*/  @!P0 NANOSLEEP.SYNCS 0x989680 ;  /* 0x009896800000895d */ /* 0x004fea0003900000 */
[----:B------:R-:W2:Y:S02]  /*6750*/  @!P0 SYNCS.PHASECHK.TRANS64 P0, [R0+URZ], R3 ;  /* 0x00000003000085a7 */ /* 0x000ea400080010ff */
[----:B--2---:R-:W-:Y:S05]  /*6760*/  @!P0 BRA `(.L_x_122) ;  /* 0xfffffffc00f08947 */ /* 0x004fea000383ffff */
[----:B------:R-:W-:Y:S05]  /*6770*/  BRA `(.L_x_123) ;  /* 0xffffffc000587947 */ /* 0x000fea000383ffff */
.L_x_44:
[----:B----4-:R-:W-:-:S07]  /*6780*/  MOV R0, UR4 ;  /* 0x0000000400007c02 */ /* 0x010fce0008000f00 */
.L_x_124:
[----:B-1----:R1:W2:Y:S02]  /*6790*/  SYNCS.PHASECHK.TRANS64.TRYWAIT P0, [R0+URZ], R3 ;  /* 0x00000003000075a7 */ /* 0x0022a400080011ff */
[----:B--2---:R-:W-:Y:S05]  /*67a0*/  @!P0 NANOSLEEP.SYNCS 0x989680 ;  /* 0x009896800000895d */ /* 0x004fea0003900000 */
[----:B------:R-:W2:Y:S02]  /*67b0*/  @!P0 SYNCS.PHASECHK.TRANS64 P0, [R0+URZ], R3 ;  /* 0x00000003000085a7 */ /* 0x000ea400080010ff */
[----:B--2---:R-:W-:Y:S05]  /*67c0*/  @!P0 BRA `(.L_x_124) ;  /* 0xfffffffc00f08947 */ /* 0x004fea000383ffff */
[----:B------:R-:W-:Y:S05]  /*67d0*/  BRA `(.L_x_125) ;  /* 0xffffffc000647947 */ /* 0x000fea000383ffff */
.L_x_45:
[----:B----4-:R-:W-:-:S07]  /*67e0*/  MOV R0, UR4 ;  /* 0x0000000400007c02 */ /* 0x010fce0008000f00 */
.L_x_126:
[----:B-1----:R1:W2:Y:S02]  /*67f0*/  SYNCS.PHASECHK.TRANS64.TRYWAIT P0, [R0+URZ], R3 ;  /* 0x00000003000075a7 */ /* 0x0022a400080011ff */
[----:B--2---:R-:W-:Y:S05]  /*6800*/  @!P0 NANOSLEEP.SYNCS 0x989680 ;  /* 0x009896800000895d */ /* 0x004fea0003900000 */
[----:B------:R-:W2:Y:S02]  /*6810*/  @!P0 SYNCS.PHASECHK.TRANS64 P0, [R0+URZ], R3 ;  /* 0x00000003000085a7 */ /* 0x000ea400080010ff */
[----:B--2---:R-:W-:Y:S05]  /*6820*/  @!P0 BRA `(.L_x_126) ;  /* 0xfffffffc00f08947 */ /* 0x004fea000383ffff */
[----:B------:R-:W-:Y:S05]  /*6830*/  BRA `(.L_x_127) ;  /* 0xffffffc000707947 */ /* 0x000fea000383ffff */
.L_x_46:
[----:B----4-:R-:W-:-:S07]  /*6840*/  MOV R0, UR4 ;  /* 0x0000000400007c02 */ /* 0x010fce0008000f00 */
.L_x_128:
[----:B-1----:R1:W2:Y:S02]  /*6850*/  SYNCS.PHASECHK.TRANS64.TRYWAIT P0, [R0+URZ], R3 ;  /* 0x00000003000075a7 */ /* 0x0022a400080011ff */
[----:B--2---:R-:W-:Y:S05]  /*6860*/  @!P0 NANOSLEEP.SYNCS 0x989680 ;  /* 0x009896800000895d */ /* 0x004fea0003900000 */
[----:B------:R-:W2:Y:S02]  /*6870*/  @!P0 SYNCS.PHASECHK.TRANS64 P0, [R0+URZ], R3 ;  /* 0x00000003000085a7 */ /* 0x000ea400080010ff */
[----:B--2---:R-:W-:Y:S05]  /*6880*/  @!P0 BRA `(.L_x_128) ;  /* 0xfffffffc00f08947 */ /* 0x004fea000383ffff */
[----:B------:R-:W-:Y:S05]  /*6890*/  BRA `(.L_x_129) ;  /* 0xffffffc0007c7947 */ /* 0x000fea000383ffff */
.L_x_47:
[----:B----4-:R-:W-:-:S07]  /*68a0*/  MOV R0, UR4 ;  /* 0x0000000400007c02 */ /* 0x010fce0008000f00 */
.L_x_130:
[----:B-1----:R1:W2:Y:S02]  /*68b0*/  SYNCS.PHASECHK.TRANS64.TRYWAIT P0, [R0+URZ], R3 ;  /* 0x00000003000075a7 */ /* 0x0022a400080011ff */
[----:B--2---:R-:W-:Y:S05]  /*68c0*/  @!P0 NANOSLEEP.SYNCS 0x989680 ;  /* 0x009896800000895d */ /* 0x004fea0003900000 */
[----:B------:R-:W2:Y:S02]  /*68d0*/  @!P0 SYNCS.PHASECHK.TRANS64 P0, [R0+URZ], R3 ;  /* 0x00000003000085a7 */ /* 0x000ea400080010ff */
[----:B--2---:R-:W-:Y:S05]  /*68e0*/  @!P0 BRA `(.L_x_130) ;  /* 0xfffffffc00f08947 */ /* 0x004fea000383ffff */
[----:B------:R-:W-:Y:S05]  /*68f0*/  BRA `(.L_x_131) ;  /* 0xffffffc000887947 */ /* 0x000fea000383ffff */
.L_x_50:
[----:B-1----:R1:W2:Y:S02]  /*6900*/  SYNCS.PHASECHK.TRANS64.TRYWAIT P0, [R0+URZ+0x150], R5 ;  /* 0x00015005000075a7 */ /* 0x0022a400080011ff */
[----:B--2---:R-:W-:Y:S05]  /*6910*/  @!P0 NANOSLEEP.SYNCS 0x989680 ;  /* 0x009896800000895d */ /* 0x004fea0003900000 */
[----:B------:R-:W2:Y:S02]  /*6920*/  @!P0 SYNCS.PHASECHK.TRANS64 P0, [R0+URZ+0x150], R5 ;  /* 0x00015005000085a7 */ /* 0x000ea400080010ff */
[----:B--2---:R-:W-:Y:S05]  /*6930*/  @!P0 BRA `(.L_x_50) ;  /* 0xfffffffc00f08947 */ /* 0x004fea000383ffff */
[----:B------:R-:W-:Y:S05]  /*6940*/  BRA `(.L_x_132) ;  /* 0xffffffc000e47947 */ /* 0x000fea000383ffff */
.L_x_51:
[----:B------:R-:W-:-:S07]  /*6950*/  MOV R0, UR5 ;  /* 0x0000000500007c02 */ /* 0x000fce0008000f00 */
.L_x_133:
[----:B-1----:R1:W2:Y:S02]  /*6960*/  SYNCS.PHASECHK.TRANS64.TRYWAIT P0, [R0+URZ+0x100], R5 ;  /* 0x00010005000075a7 */ /* 0x0022a400080011ff */
[----:B--2---:R-:W-:Y:S05]  /*6970*/  @!P0 NANOSLEEP.SYNCS 0x989680 ;  /* 0x009896800000895d */ /* 0x004fea0003900000 */
[----:B------:R-:W2:Y:S02]  /*6980*/  @!P0 SYNCS.PHASECHK.TRANS64 P0, [R0+URZ+0x100], R5 ;  /* 0x00010005000085a7 */ /* 0x000ea400080010ff */
[----:B--2---:R-:W-:Y:S05]  /*6990*/  @!P0 BRA `(.L_x_133) ;  /* 0xfffffffc00f08947 */ /* 0x004fea000383ffff */
[----:B------:R-:W-:Y:S05]  /*69a0*/  BRA `(.L_x_134) ;  /* 0xffffffc000f47947 */ /* 0x000fea000383ffff */
.L_x_52:
[----:B-1----:R1:W2:Y:S02]  /*69b0*/  SYNCS.PHASECHK.TRANS64.TRYWAIT P1, [R0+URZ+0xf0], R5 ;  /* 0x0000f005000075a7 */ /* 0x0022a400080211ff */
[----:B--2---:R-:W-:Y:S05]  /*69c0*/  @!P1 NANOSLEEP.SYNCS 0x989680 ;  /* 0x009896800000995d */ /* 0x004fea0003900000 */
[----:B------:R-:W2:Y:S02]  /*69d0*/  @!P1 SYNCS.PHASECHK.TRANS64 P1, [R0+URZ+0xf0], R5 ;  /* 0x0000f005000095a7 */ /* 0x000ea400080210ff */
[----:B--2---:R-:W-:Y:S05]  /*69e0*/  @!P1 BRA `(.L_x_52) ;  /* 0xfffffffc00f09947 */ /* 0x004fea000383ffff */
[----:B------:R-:W-:Y:S05]  /*69f0*/  BRA `(.L_x_135) ;  /* 0xffffffc400247947 */ /* 0x000fea000383ffff */
.L_x_55:
[----:B------:R-:W-:-:S07]  /*6a00*/  MOV R0, UR5 ;  /* 0x0000000500007c02 */ /* 0x000fce0008000f00 */
.L_x_136:
[----:B-1----:R1:W2:Y:S02]  /*6a10*/  SYNCS.PHASECHK.TRANS64.TRYWAIT P0, [R0+URZ+0x100], R3 ;  /* 0x00010003000075a7 */ /* 0x0022a400080011ff */
[----:B--2---:R-:W-:Y:S05]  /*6a20*/  @!P0 NANOSLEEP.SYNCS 0x989680 ;  /* 0x009896800000895d */ /* 0x004fea0003900000 */
[----:B------:R-:W2:Y:S02]  /*6a30*/  @!P0 SYNCS.PHASECHK.TRANS64 P0, [R0+URZ+0x100], R3 ;  /* 0x00010003000085a7 */ /* 0x000ea400080010ff */
[----:B--2---:R-:W-:Y:S05]  /*6a40*/  @!P0 BRA `(.L_x_136) ;  /* 0xfffffffc00f08947 */ /* 0x004fea000383ffff */
[----:B------:R-:W-:Y:S05]  /*6a50*/  BRA `(.L_x_54) ;  /* 0xffffffc400787947 */ /* 0x000fea000383ffff */
.L_x_62:
[----:B-1----:R1:W2:Y:S02]  /*6a60*/  SYNCS.PHASECHK.TRANS64.TRYWAIT P1, [R0+URZ+0xf0], R5 ;  /* 0x0000f005000075a7 */ /* 0x0022a400080211ff */
[----:B--2---:R-:W-:Y:S05]  /*6a70*/  @!P1 NANOSLEEP.SYNCS 0x989680 ;  /* 0x009896800000995d */ /* 0x004fea0003900000 */
[----:B------:R-:W2:Y:S02]  /*6a80*/  @!P1 SYNCS.PHASECHK.TRANS64 P1, [R0+URZ+0xf0], R5 ;  /* 0x0000f005000095a7 */ /* 0x000ea400080210ff */
[----:B--2---:R-:W-:Y:S05]  /*6a90*/  @!P1 BRA `(.L_x_62) ;  /* 0xfffffffc00f09947 */ /* 0x004fea000383ffff */
[----:B------:R-:W-:Y:S05]  /*6aa0*/  BRA `(.L_x_137) ;  /* 0xffffffcc00087947 */ /* 0x000fea000383ffff */
.L_x_63:
[----:B------:R-:W-:-:S07]  /*6ab0*/  MOV R3, UR6 ;  /* 0x0000000600037c02 */ /* 0x000fce0008000f00 */
.L_x_138:
[----:B-1----:R1:W2:Y:S02]  /*6ac0*/  SYNCS.PHASECHK.TRANS64.TRYWAIT P0, [R3+URZ+0x130], R0 ;  /* 0x00013000030075a7 */ /* 0x0022a400080011ff */
[----:B--2---:R-:W-:Y:S05]  /*6ad0*/  @!P0 NANOSLEEP.SYNCS 0x989680 ;  /* 0x009896800000895d */ /* 0x004fea0003900000 */
[----:B------:R-:W2:Y:S02]  /*6ae0*/  @!P0 SYNCS.PHASECHK.TRANS64 P0, [R3+URZ+0x130], R0 ;  /* 0x00013000030085a7 */ /* 0x000ea400080010ff */
[----:B--2---:R-:W-:Y:S05]  /*6af0*/  @!P0 BRA `(.L_x_138) ;  /* 0xfffffffc00f08947 */ /* 0x004fea000383ffff */
[----:B------:R-:W-:Y:S05]  /*6b00*/  BRA `(.L_x_139) ;  /* 0xffffffcc00587947 */ /* 0x000fea000383ffff */
.L_x_66:
[----:B------:R-:W-:Y:S07]  /*6b10*/  MOV R0, UR11 ;  /* 0x0000000b00007c02 */ /* 0x000fee0008000f00 */
.L_x_140:
[----:B-1----:R1:W2:Y:S02]  /*6b20*/  SYNCS.PHASECHK.TRANS64.TRYWAIT P0, [R0+URZ], R3 ;  /* 0x00000003000075a7 */ /* 0x0022a400080011ff */
[----:B--2---:R-:W-:Y:S05]  /*6b30*/  @!P0 NANOSLEEP.SYNCS 0x989680 ;  /* 0x009896800000895d */ /* 0x004fea0003900000 */
[----:B------:R-:W2:Y:S02]  /*6b40*/  @!P0 SYNCS.PHASECHK.TRANS64 P0, [R0+URZ], R3 ;  /* 0x00000003000085a7 */ /* 0x000ea400080010ff */
[----:B--2---:R-:W-:Y:S05]  /*6b50*/  @!P0 BRA `(.L_x_140) ;  /* 0xfffffffc00f08947 */ /* 0x004fea000383ffff */
[----:B------:R-:W-:Y:S05]  /*6b60*/  BRA `(.L_x_65) ;  /* 0xffffffcc00747947 */ /* 0x000fea000383ffff */
.L_x_69:
[----:B------:R-:W-:-:S07]  /*6b70*/  MOV R0, UR6 ;  /* 0x0000000600007c02 */ /* 0x000fce0008000f00 */
.L_x_141:
[----:B--2---:R2:W4:Y:S02]  /*6b80*/  SYNCS.PHASECHK.TRANS64.TRYWAIT P0, [R0+URZ], R3 ;  /* 0x00000003000075a7 */ /* 0x00452400080011ff */
[----:B----4-:R-:W-:Y:S05]  /*6b90*/  @!P0 NANOSLEEP.SYNCS 0x989680 ;  /* 0x009896800000895d */ /* 0x010fea0003900000 */
[----:B------:R-:W4:Y:S02]  /*6ba0*/  @!P0 SYNCS.PHASECHK.TRANS64 P0, [R0+URZ], R3 ;  /* 0x00000003000085a7 */ /* 0x000f2400080010ff */
[----:B----4-:R-:W-:Y:S05]  /*6bb0*/  @!P0 BRA `(.L_x_141) ;  /* 0xfffffffc00f08947 */ /* 0x010fea000383ffff */
[----:B------:R-:W-:Y:S05]  /*6bc0*/  BRA `(.L_x_142) ;  /* 0xffffffd000a07947 */ /* 0x000fea000383ffff */
.L_x_70:
[----:B------:R-:W-:-:S07]  /*6bd0*/  MOV R0, UR6 ;  /* 0x0000000600007c02 */ /* 0x000fce0008000f00 */
.L_x_143:
[----:B-1----:R1:W2:Y:S02]  /*6be0*/  SYNCS.PHASECHK.TRANS64.TRYWAIT P0, [R0+URZ], R3 ;  /* 0x00000003000075a7 */ /* 0x0022a400080011ff */
[----:B--2---:R-:W-:Y:S05]  /*6bf0*/  @!P0 NANOSLEEP.SYNCS 0x989680 ;  /* 0x009896800000895d */ /* 0x004fea0003900000 */
[----:B------:R-:W2:Y:S02]  /*6c00*/  @!P0 SYNCS.PHASECHK.TRANS64 P0, [R0+URZ], R3 ;  /* 0x00000003000085a7 */ /* 0x000ea400080010ff */
[----:B--2---:R-:W-:Y:S05]  /*6c10*/  @!P0 BRA `(.L_x_143) ;  /* 0xfffffffc00f08947 */ /* 0x004fea000383ffff */
[----:B------:R-:W-:Y:S05]  /*6c20*/  BRA `(.L_x_144) ;  /* 0xffffffd000ac7947 */ /* 0x000fea000383ffff */
.L_x_71:
[----:B------:R-:W-:-:S07]  /*6c30*/  MOV R0, UR6 ;  /* 0x0000000600007c02 */ /* 0x000fce0008000f00 */
.L_x_145:
[----:B-1----:R1:W2:Y:S02]  /*6c40*/  SYNCS.PHASECHK.TRANS64.TRYWAIT P0, [R0+URZ], R3 ;  /* 0x00000003000075a7 */ /* 0x0022a400080011ff */
[----:B--2---:R-:W-:Y:S05]  /*6c50*/  @!P0 NANOSLEEP.SYNCS 0x989680 ;  /* 0x009896800000895d */ /* 0x004fea0003900000 */
[----:B------:R-:W2:Y:S02]  /*6c60*/  @!P0 SYNCS.PHASECHK.TRANS64 P0, [R0+URZ], R3 ;  /* 0x00000003000085a7 */ /* 0x000ea400080010ff */
[----:B--2---:R-:W-:Y:S05]  /*6c70*/  @!P0 BRA `(.L_x_145) ;  /* 0xfffffffc00f08947 */ /* 0x004fea000383ffff */
[----:B------:R-:W-:Y:S05]  /*6c80*/  BRA `(.L_x_146) ;  /* 0xffffffd000b87947 */ /* 0x000fea000383ffff */
.L_x_72:
[----:B------:R-:W-:-:S07]  /*6c90*/  MOV R0, UR7 ;  /* 0x0000000700007c02 */ /* 0x000fce0008000f00 */
.L_x_147:
[----:B-1----:R1:W2:Y:S02]  /*6ca0*/  SYNCS.PHASECHK.TRANS64.TRYWAIT P0, [R0+URZ], R3 ;  /* 0x00000003000075a7 */ /* 0x0022a400080011ff */
[----:B--2---:R-:W-:Y:S05]  /*6cb0*/  @!P0 NANOSLEEP.SYNCS 0x989680 ;  /* 0x009896800000895d */ /* 0x004fea0003900000 */
[----:B------:R-:W2:Y:S02]  /*6cc0*/  @!P0 SYNCS.PHASECHK.TRANS64 P0, [R0+URZ], R3 ;  /* 0x00000003000085a7 */ /* 0x000ea400080010ff */
[----:B--2---:R-:W-:Y:S05]  /*6cd0*/  @!P0 BRA `(.L_x_147) ;  /* 0xfffffffc00f08947 */ /* 0x004fea000383ffff */
[----:B------:R-:W-:Y:S05]  /*6ce0*/  BRA `(.L_x_148) ;  /* 0xffffffd000c47947 */ /* 0x000fea000383ffff */
.L_x_77:
[----:B--2---:R2:W3:Y:S02]  /*6cf0*/  SYNCS.PHASECHK.TRANS64.TRYWAIT P0, [R0+URZ+0xf0], R3 ;  /* 0x0000f003000075a7 */ /* 0x0044e400080011ff */
[----:B---3--:R-:W-:Y:S05]  /*6d00*/  @!P0 NANOSLEEP.SYNCS 0x989680 ;  /* 0x009896800000895d */ /* 0x008fea0003900000 */
[----:B------:R-:W3:Y:S02]  /*6d10*/  @!P0 SYNCS.PHASECHK.TRANS64 P0, [R0+URZ+0xf0], R3 ;  /* 0x0000f003000085a7 */ /* 0x000ee400080010ff */
[----:B---3--:R-:W-:Y:S05]  /*6d20*/  @!P0 BRA `(.L_x_77) ;  /* 0xfffffffc00f08947 */ /* 0x008fea000383ffff */
[----:B------:R-:W-:Y:S05]  /*6d30*/  BRA `(.L_x_149) ;  /* 0xffffffd400bc7947 */ /* 0x000fea000383ffff */
.L_x_80:
[----:B------:R-:W-:Y:S07]  /*6d40*/  MOV R0, UR13 ;  /* 0x0000000d00007c02 */ /* 0x000fee0008000f00 */
.L_x_150:
[----:B--2---:R2:W3:Y:S02]  /*6d50*/  SYNCS.PHASECHK.TRANS64.TRYWAIT P0, [R0+URZ+0xe8], R3 ;  /* 0x0000e803000075a7 */ /* 0x0044e400080011ff */
[----:B---3--:R-:W-:Y:S05]  /*6d60*/  @!P0 NANOSLEEP.SYNCS 0x989680 ;  /* 0x009896800000895d */ /* 0x008fea0003900000 */
[----:B------:R-:W3:Y:S02]  /*6d70*/  @!P0 SYNCS.PHASECHK.TRANS64 P0, [R0+URZ+0xe8], R3 ;  /* 0x0000e803000085a7 */ /* 0x000ee400080010ff */
[----:B---3--:R-:W-:Y:S05]  /*6d80*/  @!P0 BRA `(.L_x_150) ;  /* 0xfffffffc00f08947 */ /* 0x008fea000383ffff */
[----:B------:R-:W-:Y:S05]  /*6d90*/  BRA `(.L_x_79) ;  /* 0xffffffd800a47947 */ /* 0x000fea000383ffff */
.L_x_83:
[----:B------:R-:W-:Y:S07]  /*6da0*/  MOV R3, UR14 ;  /* 0x0000000e00037c02 */ /* 0x000fee0008000f00 */
.L_x_151:
[----:B-1----:R1:W2:Y:S02]  /*6db0*/  SYNCS.PHASECHK.TRANS64.TRYWAIT P2, [R3+URZ+0xd0], R12 ;  /* 0x0000d00c030075a7 */ /* 0x0022a400080411ff */
[----:B--2---:R-:W-:Y:S05]  /*6dc0*/  @!P2 NANOSLEEP.SYNCS 0x989680 ;  /* 0x009896800000a95d */ /* 0x004fea0003900000 */
[----:B------:R-:W2:Y:S02]  /*6dd0*/  @!P2 SYNCS.PHASECHK.TRANS64 P2, [R3+URZ+0xd0], R12 ;  /* 0x0000d00c0300a5a7 */ /* 0x000ea400080410ff */
[----:B--2---:R-:W-:Y:S05]  /*6de0*/  @!P2 BRA `(.L_x_151) ;  /* 0xfffffffc00f0a947 */ /* 0x004fea000383ffff */
[----:B------:R-:W-:Y:S05]  /*6df0*/  BRA `(.L_x_152) ;  /* 0xffffffdc00407947 */ /* 0x000fea000383ffff */
.L_x_85:
[----:B------:R-:W-:-:S07]  /*6e00*/  MOV R0, UR4 ;  /* 0x0000000400007c02 */ /* 0x000fce0008000f00 */
.L_x_153:
[----:B-1----:R1:W3:Y:S02]  /*6e10*/  SYNCS.PHASECHK.TRANS64.TRYWAIT P0, [R0+URZ], R3 ;  /* 0x00000003000075a7 */ /* 0x0022e400080011ff */
[----:B---3--:R-:W-:Y:S05]  /*6e20*/  @!P0 NANOSLEEP.SYNCS 0x989680 ;  /* 0x009896800000895d */ /* 0x008fea0003900000 */
[----:B------:R-:W3:Y:S02]  /*6e30*/  @!P0 SYNCS.PHASECHK.TRANS64 P0, [R0+URZ], R3 ;  /* 0x00000003000085a7 */ /* 0x000ee400080010ff */
[----:B---3--:R-:W-:Y:S05]  /*6e40*/  @!P0 BRA `(.L_x_153) ;  /* 0xfffffffc00f08947 */ /* 0x008fea000383ffff */
[----:B------:R-:W-:Y:S05]  /*6e50*/  BRA `(.L_x_154) ;  /* 0xffffffdc00dc7947 */ /* 0x000fea000383ffff */
.L_x_87:
[----:B--2---:R2:W4:Y:S02]  /*6e60*/  SYNCS.PHASECHK.TRANS64.TRYWAIT P0, [R0+URZ+0xf0], R3 ;  /* 0x0000f003000075a7 */ /* 0x00452400080011ff */
[----:B----4-:R-:W-:Y:S05]  /*6e70*/  @!P0 NANOSLEEP.SYNCS 0x989680 ;  /* 0x009896800000895d */ /* 0x010fea0003900000 */
[----:B------:R-:W4:Y:S02]  /*6e80*/  @!P0 SYNCS.PHASECHK.TRANS64 P0, [R0+URZ+0xf0], R3 ;  /* 0x0000f003000085a7 */ /* 0x000f2400080010ff */
[----:B----4-:R-:W-:Y:S05]  /*6e90*/  @!P0 BRA `(.L_x_87) ;  /* 0xfffffffc00f08947 */ /* 0x010fea000383ffff */
[----:B------:R-:W-:Y:S05]  /*6ea0*/  BRA `(.L_x_155) ;  /* 0xffffffe000ac7947 */ /* 0x000fea000383ffff */
.L_x_93:
[----:B------:R-:W-:Y:S07]  /*6eb0*/  MOV R0, UR4 ;  /* 0x0000000400007c02 */ /* 0x000fee0008000f00 */
.L_x_156:
[----:B-1----:R1:W2:Y:S02]  /*6ec0*/  SYNCS.PHASECHK.TRANS64.TRYWAIT P1, [R0+URZ+0xc0], R11 ;  /* 0x0000c00b000075a7 */ /* 0x0022a400080211ff */
[----:B--2---:R-:W-:Y:S05]  /*6ed0*/  @!P1 NANOSLEEP.SYNCS 0x989680 ;  /* 0x009896800000995d */ /* 0x004fea0003900000 */
[----:B------:R-:W2:Y:S02]  /*6ee0*/  @!P1 SYNCS.PHASECHK.TRANS64 P1, [R0+URZ+0xc0], R11 ;  /* 0x0000c00b000095a7 */ /* 0x000ea400080210ff */
[----:B--2---:R-:W-:Y:S05]  /*6ef0*/  @!P1 BRA `(.L_x_156) ;  /* 0xfffffffc00f09947 */ /* 0x004fea000383ffff */
[----:B------:R-:W-:Y:S05]  /*6f00*/  BRA `(.L_x_92) ;  /* 0xffffffe800fc7947 */ /* 0x000fea000383ffff */
.L_x_95:
[----:B------:R-:W-:Y:S07]  /*6f10*/  MOV R3, UR55 ;  /* 0x0000003700037c02 */ /* 0x000fee0008000f00 */
.L_x_157:
[----:B---3--:R3:W1:Y:S02]  /*6f20*/  SYNCS.PHASECHK.TRANS64.TRYWAIT P1, [R3+URZ+0x110], R20 ;  /* 0x00011014030075a7 */ /* 0x00866400080211ff */
[----:B-1----:R-:W-:Y:S05]  /*6f30*/  @!P1 NANOSLEEP.SYNCS 0x989680 ;  /* 0x009896800000995d */ /* 0x002fea0003900000 */
[----:B------:R-:W1:Y:S02]  /*6f40*/  @!P1 SYNCS.PHASECHK.TRANS64 P1, [R3+URZ+0x110], R20 ;  /* 0x00011014030095a7 */ /* 0x000e6400080210ff */
[----:B-1----:R-:W-:Y:S05]  /*6f50*/  @!P1 BRA `(.L_x_157) ;  /* 0xfffffffc00f09947 */ /* 0x002fea000383ffff */
[----:B------:R-:W-:Y:S05]  /*6f60*/  BRA `(.L_x_94) ;  /* 0xffffffec00307947 */ /* 0x000fea000383ffff */
        .weak           $__internal_0_$__cuda_sm10x_tcgen05_guardrail_trap_col_being_dealloced_not_returned_by_alloc
        .type           $__internal_0_$__cuda_sm10x_tcgen05_guardrail_trap_col_being_dealloced_not_returned_by_alloc,@function
        .size           $__internal_0_$__cuda_sm10x_tcgen05_guardrail_trap_col_being_dealloced_not_returned_by_alloc,($__internal_1_$__cuda_sm10x_tcgen05_guardrail_trap_phase_invalid_during_alloc - $__internal_0_$__cuda_sm10x_tcgen05_guardrail_trap_col_being_dealloced_not_returned_by_alloc)
$__internal_0_$__cuda_sm10x_tcgen05_guardrail_trap_col_being_dealloced_not_returned_by_alloc:
[----:B------:R-:W-:Y:S05]  /*6f70*/  BPT.TRAP 0x1 ;  /* 0x000000040000795c */ /* 0x000fea0000300000 */
[----:B------:R-:W-:-:S04]  /*6f80*/  HFMA2 R3, -RZ, RZ, 0, 0 ;  /* 0x00000000ff037431 */ /* 0x000fc800000001ff */
[----:B------:R-:W-:Y:S05]  /*6f90*/  RET.REL.NODEC R2 `(_ZN7cutlass13device_kernelINS_4gemm6kernel13GemmUniversalIN4cute5tupleIJiiiiEEENS1_10collective13CollectiveMmaINS1_35MainloopSm100TmaUmmaWarpSpecializedILi12ELi2ELi4ENS5_IJNS4_1CILi1EEESB_SB_EEEEENS5_IJNSA_ILi64EEENSA_ILi8EEENSA_ILi128EEEEEENS_6half_tENS5_IJlSB_lEEESI_SJ_NS4_8TiledMMAINS4_8MMA_AtomIJNS4_20SM100_MMA_F16BF16_SSISI_SI_fLi64ELi8ELNS4_4UMMA5MajorE0ELSO_0ELNSN_7ScaleInE0ELSP_0EEEEEENS4_6LayoutISC_NS5_IJNSA_ILi0EEEST_ST_EEEEENS5_IJNS4_10UnderscoreESW_SW_EEEEENS4_13SM90_TMA_LOADENS4_14ComposedLayoutINS4_7SwizzleILi3ELi4ELi3EEENS4_18smem_ptr_flag_bitsILi16EEENSS_INS5_IJSF_SE_EEENS5_IJSE_SB_EEEEEEEvNS4_8identityESZ_S18_vS19_EENS_8epilogue10collective18CollectiveEpilogueINS1B_23Sm100TmaWarpSpecializedILi2ELi1ELi4ELb1ELb0EEEJSH_NS5_IJNSS_ISE_SB_EENSS_ISF_SB_EEEEESI_SJ_SI_SJ_NS1B_6fusion15FusionCallbacksIS1F_NS1J_17LinearCombinationISI_fSI_fLNS_15FloatRoundStyleE2EEESH_S1I_JEEENS4_5SM1004TMEM4LOAD26SM100_TMEM_LOAD_16dp256b1xESZ_NS10_INS11_ILi0ELi4ELi3EEES14_NSS_INS5_IJSF_SF_EEENS5_IJSF_SB_EEEEEEENS4_17SM75_U32x2_LDSM_NENS4_14SM90_TMA_STOREES1X_NS4_17SM90_U32x2_STSM_NENS4_39AutoVectorizingCopyWithAssumedAlignmentILi128EEEEEEvvEEEEvNT_6ParamsE) ;  /* 0xffffff9002187950 */ /* 0x000fea0003c3ffff */
        .weak           $__internal_1_$__cuda_sm10x_tcgen05_guardrail_trap_phase_invalid_during_alloc
        .type           $__internal_1_$__cuda_sm10x_tcgen05_guardrail_trap_phase_invalid_during_alloc,@function
        .size           $__internal_1_$__cuda_sm10x_tcgen05_guardrail_trap_phase_invalid_during_alloc,($__internal_2_$__cuda_sm10x_tcgen05_guardrail_trap_unallocated_columns_being_dealloced - $__internal_1_$__cuda_sm10x_tcgen05_guardrail_trap_phase_invalid_during_alloc)
$__internal_1_$__cuda_sm10x_tcgen05_guardrail_trap_phase_invalid_during_alloc:
[----:B------:R-:W-:Y:S05]  /*6fa0*/  BPT.TRAP 0x1 ;  /* 0x000000040000795c */ /* 0x000fea0000300000 */
[----:B------:R-:W-:-:S04]  /*6fb0*/  MOV R3, 0x0 ;  /* 0x0000000000037802 */ /* 0x000fc80000000f00 */
[----:B------:R-:W-:Y:S05]  /*6fc0*/  RET.REL.NODEC R2 `(_ZN7cutlass13device_kernelINS_4gemm6kernel13GemmUniversalIN4cute5tupleIJiiiiEEENS1_10collective13CollectiveMmaINS1_35MainloopSm100TmaUmmaWarpSpecializedILi12ELi2ELi4ENS5_IJNS4_1CILi1EEESB_SB_EEEEENS5_IJNSA_ILi64EEENSA_ILi8EEENSA_ILi128EEEEEENS_6half_tENS5_IJlSB_lEEESI_SJ_NS4_8TiledMMAINS4_8MMA_AtomIJNS4_20SM100_MMA_F16BF16_SSISI_SI_fLi64ELi8ELNS4_4UMMA5MajorE0ELSO_0ELNSN_7ScaleInE0ELSP_0EEEEEENS4_6LayoutISC_NS5_IJNSA_ILi0EEEST_ST_EEEEENS5_IJNS4_10UnderscoreESW_SW_EEEEENS4_13SM90_TMA_LOADENS4_14ComposedLayoutINS4_7SwizzleILi3ELi4ELi3EEENS4_18smem_ptr_flag_bitsILi16EEENSS_INS5_IJSF_SE_EEENS5_IJSE_SB_EEEEEEEvNS4_8identityESZ_S18_vS19_EENS_8epilogue10collective18CollectiveEpilogueINS1B_23Sm100TmaWarpSpecializedILi2ELi1ELi4ELb1ELb0EEEJSH_NS5_IJNSS_ISE_SB_EENSS_ISF_SB_EEEEESI_SJ_SI_SJ_NS1B_6fusion15FusionCallbacksIS1F_NS1J_17LinearCombinationISI_fSI_fLNS_15FloatRoundStyleE2EEESH_S1I_JEEENS4_5SM1004TMEM4LOAD26SM100_TMEM_LOAD_16dp256b1xESZ_NS10_INS11_ILi0ELi4ELi3EEES14_NSS_INS5_IJSF_SF_EEENS5_IJSF_SB_EEEEEEENS4_17SM75_U32x2_LDSM_NENS4_14SM90_TMA_STOREES1X_NS4_17SM90_U32x2_STSM_NENS4_39AutoVectorizingCopyWithAssumedAlignmentILi128EEEEEEvvEEEEvNT_6ParamsE) ;  /* 0xffffff90020c7950 */ /* 0x000fea0003c3ffff */
        .weak           $__internal_2_$__cuda_sm10x_tcgen05_guardrail_trap_unallocated_columns_being_dealloced
        .type           $__internal_2_$__cuda_sm10x_tcgen05_guardrail_trap_unallocated_columns_being_dealloced,@function
        .size           $__internal_2_$__cuda_sm10x_tcgen05_guardrail_trap_unallocated_columns_being_dealloced,(.L_x_159 - $__internal_2_$__cuda_sm10x_tcgen05_guardrail_trap_unallocated_columns_being_dealloced)
$__internal_2_$__cuda_sm10x_tcgen05_guardrail_trap_unallocated_columns_being_dealloced:
[----:B------:R-:W-:Y:S05]  /*6fd0*/  BPT.TRAP 0x1 ;  /* 0x000000040000795c */ /* 0x000fea0000300000 */
[----:B------:R-:W-:-:S04]  /*6fe0*/  HFMA2 R3, -RZ, RZ, 0, 0 ;  /* 0x00000000ff037431 */ /* 0x000fc800000001ff */
[----:B------:R-:W-:Y:S05]  /*6ff0*/  RET.REL.NODEC R2 `(_ZN7cutlass13device_kernelINS_4gemm6kernel13GemmUniversalIN4cute5tupleIJiiiiEEENS1_10collective13CollectiveMmaINS1_35MainloopSm100TmaUmmaWarpSpecializedILi12ELi2ELi4ENS5_IJNS4_1CILi1EEESB_SB_EEEEENS5_IJNSA_ILi64EEENSA_ILi8EEENSA_ILi128EEEEEENS_6half_tENS5_IJlSB_lEEESI_SJ_NS4_8TiledMMAINS4_8MMA_AtomIJNS4_20SM100_MMA_F16BF16_SSISI_SI_fLi64ELi8ELNS4_4UMMA5MajorE0ELSO_0ELNSN_7ScaleInE0ELSP_0EEEEEENS4_6LayoutISC_NS5_IJNSA_ILi0EEEST_ST_EEEEENS5_IJNS4_10UnderscoreESW_SW_EEEEENS4_13SM90_TMA_LOADENS4_14ComposedLayoutINS4_7SwizzleILi3ELi4ELi3EEENS4_18smem_ptr_flag_bitsILi16EEENSS_INS5_IJSF_SE_EEENS5_IJSE_SB_EEEEEEEvNS4_8identityESZ_S18_vS19_EENS_8epilogue10collective18CollectiveEpilogueINS1B_23Sm100TmaWarpSpecializedILi2ELi1ELi4ELb1ELb0EEEJSH_NS5_IJNSS_ISE_SB_EENSS_ISF_SB_EEEEESI_SJ_SI_SJ_NS1B_6fusion15FusionCallbacksIS1F_NS1J_17LinearCombinationISI_fSI_fLNS_15FloatRoundStyleE2EEESH_S1I_JEEENS4_5SM1004TMEM4LOAD26SM100_TMEM_LOAD_16dp256b1xESZ_NS10_INS11_ILi0ELi4ELi3EEES14_NSS_INS5_IJSF_SF_EEENS5_IJSF_SB_EEEEEEENS4_17SM75_U32x2_LDSM_NENS4_14SM90_TMA_STOREES1X_NS4_17SM90_U32x2_STSM_NENS4_39AutoVectorizingCopyWithAssumedAlignmentILi128EEEEEEvvEEEEvNT_6ParamsE) ;  /* 0xffffff9002007950 */ /* 0x000fea0003c3ffff */
.L_x_158:
[----:B------:R-:W-:-:S00]  /*7000*/  BRA `(.L_x_158) ;  /* 0xfffffffc00fc7947 */ /* 0x000fc0000383ffff */
[----:B------:R-:W-:-:S00]  /*7010*/  NOP ;  /* 0x0000000000007918 */ /* 0x000fc00000000000 */
        /* <DEDUP_REMOVED lines=14> */
.L_x_159:


//--------------------- .nv.global.init           --------------------------
	.section	.nv.global.init,"aw",@progbits
.nv.global.init:
	.type		$str$26,@object
	.size		$str$26,($str$25 - $str$26)
$str$26:
        /*0000*/ 	.byte	0x2f, 0x74, 0x6d, 0x70, 0x2f, 0x63, 0x75, 0x74, 0x6c, 0x61, 0x73, 0x73, 0x5f, 0x73, 0x77, 0x65
        /*0010*/ 	.byte	0x65, 0x70, 0x5f, 0x73, 0x72, 0x63, 0x2f, 0x69, 0x6e, 0x63, 0x6c, 0x75, 0x64, 0x65, 0x2f, 0x63
        /*0020*/ 	.byte	0x75, 0x74, 0x65, 0x2f, 0x61, 0x74, 0x6f, 0x6d, 0x2f, 0x63, 0x6f, 0x70, 0x79, 0x5f, 0x74, 0x72
        /*0030*/ 	.byte	0x61, 0x69, 0x74, 0x73, 0x5f, 0x73, 0x6d, 0x31, 0x30, 0x30, 0x2e, 0x68, 0x70, 0x70, 0x00
	.type		$str$25,@object
	.size		$str$25,(__unnamed_1 - $str$25)
$str$25:
        /*003f*/ 	.byte	0x28, 0x28, 0x75, 0x69, 0x6e, 0x74, 0x33, 0x32, 0x5f, 0x74, 0x28, 0x74, 0x68, 0x72, 0x65, 0x61
        /*004f*/ 	.byte	0x64, 0x49, 0x64, 0x78, 0x2e, 0x78, 0x29, 0x20, 0x2f, 0x20, 0x33, 0x32, 0x29, 0x20, 0x25, 0x20
        /*005f*/ 	.byte	0x34, 0x29, 0x20, 0x3d, 0x3d, 0x20, 0x28, 0x28, 0x28, 0x74, 0x6d, 0x65, 0x6d, 0x5f, 0x61, 0x64
        /*006f*/ 	.byte	0x64, 0x72, 0x20, 0x3e, 0x3e, 0x20, 0x31, 0x36, 0x29, 0x20, 0x2f, 0x20, 0x33, 0x32, 0x29, 0x20
        /*007f*/ 	.byte	0x25, 0x20, 0x34, 0x29, 0x00
	.type		__unnamed_1,@object
	.size		__unnamed_1,(.L_1 - __unnamed_1)
__unnamed_1:
        /*0084*/ 	.byte	0x63, 0x6f, 0x6e, 0x73, 0x74, 0x65, 0x78, 0x70, 0x72, 0x20, 0x76, 0x6f, 0x69, 0x64, 0x20, 0x63
        /* <DEDUP_REMOVED lines=39> */
        /*0304*/ 	.byte	0x3a, 0x43, 0x3c, 0x30, 0x3e, 0x3e, 0x3e, 0x3e, 0x5d, 0x00
.L_1:


//--------------------- .nv.shared._ZN7cutlass13device_kernelINS_4gemm6kernel13GemmUniversalIN4cute5tupleIJiiiiEEENS1_10collective13CollectiveMmaINS1_35MainloopSm100TmaUmmaWarpSpecializedILi12ELi2ELi4ENS5_IJNS4_1CILi1EEESB_SB_EEEEENS5_IJNSA_ILi64EEENSA_ILi8EEENSA_ILi128EEEEEENS_6half_tENS5_IJlSB_lEEESI_SJ_NS4_8TiledMMAINS4_8MMA_AtomIJNS4_20SM100_MMA_F16BF16_SSISI_SI_fLi64ELi8ELNS4_4UMMA5MajorE0ELSO_0ELNSN_7ScaleInE0ELSP_0EEEEEENS4_6LayoutISC_NS5_IJNSA_ILi0EEEST_ST_EEEEENS5_IJNS4_10UnderscoreESW_SW_EEEEENS4_13SM90_TMA_LOADENS4_14ComposedLayoutINS4_7SwizzleILi3ELi4ELi3EEENS4_18smem_ptr_flag_bitsILi16EEENSS_INS5_IJSF_SE_EEENS5_IJSE_SB_EEEEEEEvNS4_8identityESZ_S18_vS19_EENS_8epilogue10collective18CollectiveEpilogueINS1B_23Sm100TmaWarpSpecializedILi2ELi1ELi4ELb1ELb0EEEJSH_NS5_IJNSS_ISE_SB_EENSS_ISF_SB_EEEEESI_SJ_SI_SJ_NS1B_6fusion15FusionCallbacksIS1F_NS1J_17LinearCombinationISI_fSI_fLNS_15FloatRoundStyleE2EEESH_S1I_JEEENS4_5SM1004TMEM4LOAD26SM100_TMEM_LOAD_16dp256b1xESZ_NS10_INS11_ILi0ELi4ELi3EEES14_NSS_INS5_IJSF_SF_EEENS5_IJSF_SB_EEEEEEENS4_17SM75_U32x2_LDSM_NENS4_14SM90_TMA_STOREES1X_NS4_17SM90_U32x2_STSM_NENS4_39AutoVectorizingCopyWithAssumedAlignmentILi128EEEEEEvvEEEEvNT_6ParamsE --------------------------
	.section	.nv.shared._ZN7cutlass13device_kernelINS_4gemm6kernel13GemmUniversalIN4cute5tupleIJiiiiEEENS1_10collective13CollectiveMmaINS1_35MainloopSm100TmaUmmaWarpSpecializedILi12ELi2ELi4ENS5_IJNS4_1CILi1EEESB_SB_EEEEENS5_IJNSA_ILi64EEENSA_ILi8EEENSA_ILi128EEEEEENS_6half_tENS5_IJlSB_lEEESI_SJ_NS4_8TiledMMAINS4_8MMA_AtomIJNS4_20SM100_MMA_F16BF16_SSISI_SI_fLi64ELi8ELNS4_4UMMA5MajorE0ELSO_0ELNSN_7ScaleInE0ELSP_0EEEEEENS4_6LayoutISC_NS5_IJNSA_ILi0EEEST_ST_EEEEENS5_IJNS4_10UnderscoreESW_SW_EEEEENS4_13SM90_TMA_LOADENS4_14ComposedLayoutINS4_7SwizzleILi3ELi4ELi3EEENS4_18smem_ptr_flag_bitsILi16EEENSS_INS5_IJSF_SE_EEENS5_IJSE_SB_EEEEEEEvNS4_8identityESZ_S18_vS19_EENS_8epilogue10collective18CollectiveEpilogueINS1B_23Sm100TmaWarpSpecializedILi2ELi1ELi4ELb1ELb0EEEJSH_NS5_IJNSS_ISE_SB_EENSS_ISF_SB_EEEEESI_SJ_SI_SJ_NS1B_6fusion15FusionCallbacksIS1F_NS1J_17LinearCombinationISI_fSI_fLNS_15FloatRoundStyleE2EEESH_S1I_JEEENS4_5SM1004TMEM4LOAD26SM100_TMEM_LOAD_16dp256b1xESZ_NS10_INS11_ILi0ELi4ELi3EEES14_NSS_INS5_IJSF_SF_EEENS5_IJSF_SB_EEEEEEENS4_17SM75_U32x2_LDSM_NENS4_14SM90_TMA_STOREES1X_NS4_17SM90_U32x2_STSM_NENS4_39AutoVectorizingCopyWithAssumedAlignmentILi128EEEEEEvvEEEEvNT_6ParamsE,"aw",@nobits
	.sectionflags	@""
	.align	16
	.zero		1024


//--------------------- .nv.shared.reserved.0     --------------------------
	.section	.nv.shared.reserved.0,"aw",@nobits
	.weak		__nv_reservedSMEM_offset_0_alias
	.size		__nv_reservedSMEM_offset_0_alias, 0, 64
	.other		__nv_reservedSMEM_offset_0_alias,@"STO_CUDA_RESERVED_SHARED STV_DEFAULT"
__nv_reservedSMEM_offset_0_alias:
	.zero		0
.nv.shared.reserved.0:
	.zero		64
	.weak		__nv_reservedSMEM_tcgen05_partition
	.type		__nv_reservedSMEM_tcgen05_partition,@object
	.size		__nv_reservedSMEM_tcgen05_partition,(.L_0 - __nv_reservedSMEM_tcgen05_partition)
__nv_reservedSMEM_tcgen05_partition:
	.zero		32
.L_0:


//--------------------- .nv.global                --------------------------
	.section	.nv.global,"aw",@nobits
.nv.global:
	.type		_ZN39_INTERNAL_2fef3493_4_k_cu_f250a59b_97914cute1_E,@object
	.size		_ZN39_INTERNAL_2fef3493_4_k_cu_f250a59b_97914cute1_E,(_ZN39_INTERNAL_2fef3493_4_k_cu_f250a59b_97914cuda3std3__45__cpo6cbeginE - _ZN39_INTERNAL_2fef3493_4_k_cu_f250a59b_97914cute1_E)
_ZN39_INTERNAL_2fef3493_4_k_cu_f250a59b_97914cute1_E:
	.zero		1
	.type		_ZN39_INTERNAL_2fef3493_4_k_cu_f250a59b_97914cuda3std3__45__cpo6cbeginE,@object
	.size		_ZN39_INTERNAL_2fef3493_4_k_cu_f250a59b_97914cuda3std3__45__cpo6cbeginE,(_ZN39_INTERNAL_2fef3493_4_k_cu_f250a59b_97914cuda3std3__48in_placeE - _ZN39_INTERNAL_2fef3493_4_k_cu_f250a59b_97914cuda3std3__45__cpo6cbeginE)
_ZN39_INTERNAL_2fef3493_4_k_cu_f250a59b_97914cuda3std3__45__cpo6cbeginE:
	.zero		1
	.type		_ZN39_INTERNAL_2fef3493_4_k_cu_f250a59b_97914cuda3std3__48in_placeE,@object
	.size		_ZN39_INTERNAL_2fef3493_4_k_cu_f250a59b_97914cuda3std3__48in_placeE,(_ZN39_INTERNAL_2fef3493_4_k_cu_f250a59b_97914cuda3std6ranges3__45__cpo9iter_moveE - _ZN39_INTERNAL_2fef3493_4_k_cu_f250a59b_97914cuda3std3__48in_placeE)
_ZN39_INTERNAL_2fef3493_4_k_cu_f250a59b_97914cuda3std3__48in_placeE:
	.zero		1
	.type		_ZN39_INTERNAL_2fef3493_4_k_cu_f250a59b_97914cuda3std6ranges3__45__cpo9iter_moveE,@object
	.size		_ZN39_INTERNAL_2fef3493_4_k_cu_f250a59b_97914cuda3std6ranges3__45__cpo9iter_moveE,(_ZN39_INTERNAL_2fef3493_4_k_cu_f250a59b_97914cuda3std3__45__cpo5beginE - _ZN39_INTERNAL_2fef3493_4_k_cu_f250a59b_97914cuda3std6ranges3__45__cpo9iter_moveE)
_ZN39_INTERNAL_2fef3493_4_k_cu_f250a59b_97914cuda3std6ranges3__45__cpo9iter_moveE:
	.zero		1
	.type		_ZN39_INTERNAL_2fef3493_4_k_cu_f250a59b_97914cuda3std3__45__cpo5beginE,@object
	.size		_ZN39_INTERNAL_2fef3493_4_k_cu_f250a59b_97914cuda3std3__45__cpo5beginE,(_ZN39_INTERNAL_2fef3493_4_k_cu_f250a59b_97914cuda3std3__441_GLOBAL__N__2fef3493_4_k_cu_f250a59b_97916ignoreE - _ZN39_INTERNAL_2fef3493_4_k_cu_f250a59b_97914cuda3std3__45__cpo5beginE)
_ZN39_INTERNAL_2fef3493_4_k_cu_f250a59b_97914cuda3std3__45__cpo5beginE:
	.zero		1
	.type		_ZN39_INTERNAL_2fef3493_4_k_cu_f250a59b_97914cuda3std3__441_GLOBAL__N__2fef3493_4_k_cu_f250a59b_97916ignoreE,@object
	.size		_ZN39_INTERNAL_2fef3493_4_k_cu_f250a59b_97914cuda3std3__441_GLOBAL__N__2fef3493_4_k_cu_f250a59b_97916ignoreE,(_ZN39_INTERNAL_2fef3493_4_k_cu_f250a59b_97914cute7productE - _ZN39_INTERNAL_2fef3493_4_k_cu_f250a59b_97914cuda3std3__441_GLOBAL__N__2fef3493_4_k_cu_f250a59b_97916ignoreE)
_ZN39_INTERNAL_2fef3493_4_k_cu_f250a59b_97914cuda3std3__441_GLOBAL__N__2fef3493_4_k_cu_f250a59b_97916ignoreE:
	.zero		1
	.type		_ZN39_INTERNAL_2fef3493_4_k_cu_f250a59b_97914cute7productE,@object
	.size		_ZN39_INTERNAL_2fef3493_4_k_cu_f250a59b_97914cute7productE,(_ZN39_INTERNAL_2fef3493_4_k_cu_f250a59b_97914cuda3std3__45__cpo3endE - _ZN39_INTERNAL_2fef3493_4_k_cu_f250a59b_97914cute7productE)
_ZN39_INTERNAL_2fef3493_4_k_cu_f250a59b_97914cute7productE:
	.zero		1
	.type		_ZN39_INTERNAL_2fef3493_4_k_cu_f250a59b_97914cuda3std3__45__cpo3endE,@object
	.size		_ZN39_INTERNAL_2fef3493_4_k_cu_f250a59b_97914cuda3std3__45__cpo3endE,(_ZN39_INTERNAL_2fef3493_4_k_cu_f250a59b_97914cuda3std3__419piecewise_constructE - _ZN39_INTERNAL_2fef3493_4_k_cu_f250a59b_97914cuda3std3__45__cpo3endE)
_ZN39_INTERNAL_2fef3493_4_k_cu_f250a59b_97914cuda3std3__45__cpo3endE:
	.zero		1
	.type		_ZN39_INTERNAL_2fef3493_4_k_cu_f250a59b_97914cuda3std3__419piecewise_constructE,@object
	.size		_ZN39_INTERNAL_2fef3493_4_k_cu_f250a59b_97914cuda3std3__419piecewise_constructE,(_ZN39_INTERNAL_2fef3493_4_k_cu_f250a59b_97914cuda3std3__45__cpo4cendE - _ZN39_INTERNAL_2fef3493_4_k_cu_f250a59b_97914cuda3std3__419piecewise_constructE)
_ZN39_INTERNAL_2fef3493_4_k_cu_f250a59b_97914cuda3std3__419piecewise_constructE:
	.zero		1
	.type		_ZN39_INTERNAL_2fef3493_4_k_cu_f250a59b_97914cuda3std3__45__cpo4cendE,@object
	.size		_ZN39_INTERNAL_2fef3493_4_k_cu_f250a59b_97914cuda3std3__45__cpo4cendE,(_ZN39_INTERNAL_2fef3493_4_k_cu_f250a59b_97914cuda3std6ranges3__45__cpo4swapE - _ZN39_INTERNAL_2fef3493_4_k_cu_f250a59b_97914cuda3std3__45__cpo4cendE)
_ZN39_INTERNAL_2fef3493_4_k_cu_f250a59b_97914cuda3std3__45__cpo4cendE:
	.zero		1
	.type		_ZN39_INTERNAL_2fef3493_4_k_cu_f250a59b_97914cuda3std6ranges3__45__cpo4swapE,@object
	.size		_ZN39_INTERNAL_2fef3493_4_k_cu_f250a59b_97914cuda3std6ranges3__45__cpo4swapE,(.L_9 - _ZN39_INTERNAL_2fef3493_4_k_cu_f250a59b_97914cuda3std6ranges3__45__cpo4swapE)
_ZN39_INTERNAL_2fef3493_4_k_cu_f250a59b_97914cuda3std6ranges3__45__cpo4swapE:
	.zero		1
.L_9:


//--------------------- .nv.constant0._ZN7cutlass13device_kernelINS_4gemm6kernel13GemmUniversalIN4cute5tupleIJiiiiEEENS1_10collective13CollectiveMmaINS1_35MainloopSm100TmaUmmaWarpSpecializedILi12ELi2ELi4ENS5_IJNS4_1CILi1EEESB_SB_EEEEENS5_IJNSA_ILi64EEENSA_ILi8EEENSA_ILi128EEEEEENS_6half_tENS5_IJlSB_lEEESI_SJ_NS4_8TiledMMAINS4_8MMA_AtomIJNS4_20SM100_MMA_F16BF16_SSISI_SI_fLi64ELi8ELNS4_4UMMA5MajorE0ELSO_0ELNSN_7ScaleInE0ELSP_0EEEEEENS4_6LayoutISC_NS5_IJNSA_ILi0EEEST_ST_EEEEENS5_IJNS4_10UnderscoreESW_SW_EEEEENS4_13SM90_TMA_LOADENS4_14ComposedLayoutINS4_7SwizzleILi3ELi4ELi3EEENS4_18smem_ptr_flag_bitsILi16EEENSS_INS5_IJSF_SE_EEENS5_IJSE_SB_EEEEEEEvNS4_8identityESZ_S18_vS19_EENS_8epilogue10collective18CollectiveEpilogueINS1B_23Sm100TmaWarpSpecializedILi2ELi1ELi4ELb1ELb0EEEJSH_NS5_IJNSS_ISE_SB_EENSS_ISF_SB_EEEEESI_SJ_SI_SJ_NS1B_6fusion15FusionCallbacksIS1F_NS1J_17LinearCombinationISI_fSI_fLNS_15FloatRoundStyleE2EEESH_S1I_JEEENS4_5SM1004TMEM4LOAD26SM100_TMEM_LOAD_16dp256b1xESZ_NS10_INS11_ILi0ELi4ELi3EEES14_NSS_INS5_IJSF_SF_EEENS5_IJSF_SB_EEEEEEENS4_17SM75_U32x2_LDSM_NENS4_14SM90_TMA_STOREES1X_NS4_17SM90_U32x2_STSM_NENS4_39AutoVectorizingCopyWithAssumedAlignmentILi128EEEEEEvvEEEEvNT_6ParamsE --------------------------
	.section	.nv.constant0._ZN7cutlass13device_kernelINS_4gemm6kernel13GemmUniversalIN4cute5tupleIJiiiiEEENS1_10collective13CollectiveMmaINS1_35MainloopSm100TmaUmmaWarpSpecializedILi12ELi2ELi4ENS5_IJNS4_1CILi1EEESB_SB_EEEEENS5_IJNSA_ILi64EEENSA_ILi8EEENSA_ILi128EEEEEENS_6half_tENS5_IJlSB_lEEESI_SJ_NS4_8TiledMMAINS4_8MMA_AtomIJNS4_20SM100_MMA_F16BF16_SSISI_SI_fLi64ELi8ELNS4_4UMMA5MajorE0ELSO_0ELNSN_7ScaleInE0ELSP_0EEEEEENS4_6LayoutISC_NS5_IJNSA_ILi0EEEST_ST_EEEEENS5_IJNS4_10UnderscoreESW_SW_EEEEENS4_13SM90_TMA_LOADENS4_14ComposedLayoutINS4_7SwizzleILi3ELi4ELi3EEENS4_18smem_ptr_flag_bitsILi16EEENSS_INS5_IJSF_SE_EEENS5_IJSE_SB_EEEEEEEvNS4_8identityESZ_S18_vS19_EENS_8epilogue10collective18CollectiveEpilogueINS1B_23Sm100TmaWarpSpecializedILi2ELi1ELi4ELb1ELb0EEEJSH_NS5_IJNSS_ISE_SB_EENSS_ISF_SB_EEEEESI_SJ_SI_SJ_NS1B_6fusion15FusionCallbacksIS1F_NS1J_17LinearCombinationISI_fSI_fLNS_15FloatRoundStyleE2EEESH_S1I_JEEENS4_5SM1004TMEM4LOAD26SM100_TMEM_LOAD_16dp256b1xESZ_NS10_INS11_ILi0ELi4ELi3EEES14_NSS_INS5_IJSF_SF_EEENS5_IJSF_SB_EEEEEEENS4_17SM75_U32x2_LDSM_NENS4_14SM90_TMA_STOREES1X_NS4_17SM90_U32x2_STSM_NENS4_39AutoVectorizingCopyWithAssumedAlignmentILi128EEEEEEvvEEEEvNT_6ParamsE,"a",@progbits
	.sectionflags	@""
	.align	4
.nv.constant0._ZN7cutlass13device_kernelINS_4gemm6kernel13GemmUniversalIN4cute5tupleIJiiiiEEENS1_10collective13CollectiveMmaINS1_35MainloopSm100TmaUmmaWarpSpecializedILi12ELi2ELi4ENS5_IJNS4_1CILi1EEESB_SB_EEEEENS5_IJNSA_ILi64EEENSA_ILi8EEENSA_ILi128EEEEEENS_6half_tENS5_IJlSB_lEEESI_SJ_NS4_8TiledMMAINS4_8MMA_AtomIJNS4_20SM100_MMA_F16BF16_SSISI_SI_fLi64ELi8ELNS4_4UMMA5MajorE0ELSO_0ELNSN_7ScaleInE0ELSP_0EEEEEENS4_6LayoutISC_NS5_IJNSA_ILi0EEEST_ST_EEEEENS5_IJNS4_10UnderscoreESW_SW_EEEEENS4_13SM90_TMA_LOADENS4_14ComposedLayoutINS4_7SwizzleILi3ELi4ELi3EEENS4_18smem_ptr_flag_bitsILi16EEENSS_INS5_IJSF_SE_EEENS5_IJSE_SB_EEEEEEEvNS4_8identityESZ_S18_vS19_EENS_8epilogue10collective18CollectiveEpilogueINS1B_23Sm100TmaWarpSpecializedILi2ELi1ELi4ELb1ELb0EEEJSH_NS5_IJNSS_ISE_SB_EENSS_ISF_SB_EEEEESI_SJ_SI_SJ_NS1B_6fusion15FusionCallbacksIS1F_NS1J_17LinearCombinationISI_fSI_fLNS_15FloatRoundStyleE2EEESH_S1I_JEEENS4_5SM1004TMEM4LOAD26SM100_TMEM_LOAD_16dp256b1xESZ_NS10_INS11_ILi0ELi4ELi3EEES14_NSS_INS5_IJSF_SF_EEENS5_IJSF_SB_EEEEEEENS4_17SM75_U32x2_LDSM_NENS4_14SM90_TMA_STOREES1X_NS4_17SM90_U32x2_STSM_NENS4_39AutoVectorizingCopyWithAssumedAlignmentILi128EEEEEEvvEEEEvNT_6ParamsE:
	.zero		2944


//--------------------- SYMBOLS --------------------------

	.type		.nv.reservedSmem.offset0,@object
	.size		.nv.reservedSmem.offset0,0x4
	.type		.nv.reservedSmem.cap,@object
	.size		.nv.reservedSmem.cap,0x4
	.type		__assertfail,@function
